//
// Generated by NVIDIA NVVM Compiler
//
// Compiler Build ID: CL-36424714
// Cuda compilation tools, release 13.0, V13.0.88
// Based on NVVM 20.0.0
//

.version 9.0
.target sm_100
.address_size 64

	// .globl	_Z7anyLeftPiS_i
.global .align 4 .u32 position;
.global .align 4 .u32 largest;

.visible .entry _Z7anyLeftPiS_i(
	.param .u64 .ptr .align 1 _Z7anyLeftPiS_i_param_0,
	.param .u64 .ptr .align 1 _Z7anyLeftPiS_i_param_1,
	.param .u32 _Z7anyLeftPiS_i_param_2
)
{
	.reg .pred 	%p<4>;
	.reg .b32 	%r<8>;
	.reg .b64 	%rd<7>;

	ld.param.u64 	%rd2, [_Z7anyLeftPiS_i_param_0];
	ld.param.u64 	%rd1, [_Z7anyLeftPiS_i_param_1];
	ld.param.u32 	%r1, [_Z7anyLeftPiS_i_param_2];
	cvta.to.global.u64 	%rd3, %rd2;
	mov.u32 	%r2, %ntid.x;
	mov.u32 	%r3, %ctaid.x;
	mov.u32 	%r4, %tid.x;
	mad.lo.s32 	%r5, %r2, %r3, %r4;
	mul.wide.s32 	%rd4, %r5, 4;
	add.s64 	%rd5, %rd3, %rd4;
	ld.global.u32 	%r6, [%rd5];
	setp.ne.s32 	%p1, %r6, 0;
	setp.ge.s32 	%p2, %r5, %r1;
	or.pred  	%p3, %p2, %p1;
	@%p3 bra 	$L__BB0_2;
	cvta.to.global.u64 	%rd6, %rd1;
	mov.b32 	%r7, 0;
	st.global.u32 	[%rd6], %r7;
$L__BB0_2:
	ret;

}
	// .globl	_Z6searchPiS_i
.visible .entry _Z6searchPiS_i(
	.param .u64 .ptr .align 1 _Z6searchPiS_i_param_0,
	.param .u64 .ptr .align 1 _Z6searchPiS_i_param_1,
	.param .u32 _Z6searchPiS_i_param_2
)
{
	.reg .pred 	%p<9>;
	.reg .b32 	%r<9>;
	.reg .b64 	%rd<9>;

	ld.param.u64 	%rd1, [_Z6searchPiS_i_param_0];
	ld.param.u64 	%rd2, [_Z6searchPiS_i_param_1];
	ld.param.u32 	%r2, [_Z6searchPiS_i_param_2];
	cvta.to.global.u64 	%rd3, %rd2;
	mov.u32 	%r3, %ntid.x;
	mov.u32 	%r4, %ctaid.x;
	mov.u32 	%r5, %tid.x;
	mad.lo.s32 	%r1, %r3, %r4, %r5;
	mul.wide.s32 	%rd4, %r1, 4;
	add.s64 	%rd5, %rd3, %rd4;
	ld.global.u32 	%r6, [%rd5];
	setp.ne.s32 	%p4, %r6, 0;
	mov.pred 	%p8, 0;
	@%p4 bra 	$L__BB1_2;
	cvta.to.global.u64 	%rd6, %rd1;
	add.s64 	%rd8, %rd6, %rd4;
	ld.global.u32 	%r7, [%rd8];
	ld.global.u32 	%r8, [largest];
	setp.eq.s32 	%p8, %r7, %r8;
$L__BB1_2:
	setp.ge.s32 	%p5, %r1, %r2;
	not.pred 	%p6, %p8;
	or.pred  	%p7, %p5, %p6;
	@%p7 bra 	$L__BB1_4;
	st.global.u32 	[position], %r1;
$L__BB1_4:
	ret;

}
	// .globl	_Z8populatePiS_S_iS_
.visible .entry _Z8populatePiS_S_iS_(
	.param .u64 .ptr .align 1 _Z8populatePiS_S_iS__param_0,
	.param .u64 .ptr .align 1 _Z8populatePiS_S_iS__param_1,
	.param .u64 .ptr .align 1 _Z8populatePiS_S_iS__param_2,
	.param .u32 _Z8populatePiS_S_iS__param_3,
	.param .u64 .ptr .align 1 _Z8populatePiS_S_iS__param_4
)
{
	.reg .pred 	%p<3>;
	.reg .b32 	%r<10>;
	.reg .b64 	%rd<13>;

	ld.param.u64 	%rd1, [_Z8populatePiS_S_iS__param_0];
	ld.param.u64 	%rd2, [_Z8populatePiS_S_iS__param_1];
	ld.param.u64 	%rd3, [_Z8populatePiS_S_iS__param_2];
	ld.param.u32 	%r2, [_Z8populatePiS_S_iS__param_3];
	ld.param.u64 	%rd4, [_Z8populatePiS_S_iS__param_4];
	cvta.to.global.u64 	%rd5, %rd4;
	mov.b32 	%r3, 1;
	st.global.u32 	[%rd5], %r3;
	mov.u32 	%r4, %ntid.x;
	mov.u32 	%r5, %ctaid.x;
	mov.u32 	%r6, %tid.x;
	mad.lo.s32 	%r1, %r4, %r5, %r6;
	setp.ge.s32 	%p1, %r1, %r2;
	@%p1 bra 	$L__BB2_2;
	cvta.to.global.u64 	%rd6, %rd3;
	cvta.to.global.u64 	%rd7, %rd1;
	cvta.to.global.u64 	%rd8, %rd2;
	mul.wide.s32 	%rd9, %r1, 4;
	add.s64 	%rd10, %rd6, %rd9;
	ld.global.u32 	%r7, [%rd10];
	setp.eq.s32 	%p2, %r7, 0;
	add.s64 	%rd11, %rd7, %rd9;
	ld.global.u32 	%r8, [%rd11];
	selp.b32 	%r9, %r8, 0, %p2;
	add.s64 	%rd12, %rd8, %rd9;
	st.global.u32 	[%rd12], %r9;
$L__BB2_2:
	ret;

}
	// .globl	_Z6selectPii
.visible .entry _Z6selectPii(
	.param .u64 .ptr .align 1 _Z6selectPii_param_0,
	.param .u32 _Z6selectPii_param_1
)
{
	.reg .pred 	%p<20>;
	.reg .b32 	%r<68>;
	.reg .b64 	%rd<7>;
	.reg .b64 	%fd<64>;

	ld.param.u64 	%rd4, [_Z6selectPii_param_0];
	ld.param.u32 	%r65, [_Z6selectPii_param_1];
	cvta.to.global.u64 	%rd1, %rd4;
	cvt.rn.f64.s32 	%fd61, %r65;
	{
	.reg .b32 %temp; 
	mov.b64 	{%temp, %r59}, %fd61;
	}
	{
	.reg .b32 %temp; 
	mov.b64 	{%r60, %temp}, %fd61;
	}
	setp.gt.s32 	%p1, %r59, 1048575;
	mov.b32 	%r61, -1023;
	@%p1 bra 	$L__BB3_2;
	mul.f64 	%fd61, %fd61, 0d4350000000000000;
	{
	.reg .b32 %temp; 
	mov.b64 	{%temp, %r59}, %fd61;
	}
	{
	.reg .b32 %temp; 
	mov.b64 	{%r60, %temp}, %fd61;
	}
	mov.b32 	%r61, -1077;
$L__BB3_2:
	add.s32 	%r41, %r59, -1;
	setp.gt.u32 	%p2, %r41, 2146435070;
	@%p2 bra 	$L__BB3_6;
	shr.u32 	%r44, %r59, 20;
	add.s32 	%r62, %r61, %r44;
	and.b32  	%r45, %r59, 1048575;
	or.b32  	%r46, %r45, 1072693248;
	mov.b64 	%fd62, {%r60, %r46};
	setp.lt.u32 	%p4, %r46, 1073127583;
	@%p4 bra 	$L__BB3_5;
	{
	.reg .b32 %temp; 
	mov.b64 	{%r47, %temp}, %fd62;
	}
	{
	.reg .b32 %temp; 
	mov.b64 	{%temp, %r48}, %fd62;
	}
	add.s32 	%r49, %r48, -1048576;
	mov.b64 	%fd62, {%r47, %r49};
	add.s32 	%r62, %r62, 1;
$L__BB3_5:
	add.f64 	%fd11, %fd62, 0dBFF0000000000000;
	add.f64 	%fd12, %fd62, 0d3FF0000000000000;
	rcp.approx.ftz.f64 	%fd13, %fd12;
	neg.f64 	%fd14, %fd12;
	fma.rn.f64 	%fd15, %fd14, %fd13, 0d3FF0000000000000;
	fma.rn.f64 	%fd16, %fd15, %fd15, %fd15;
	fma.rn.f64 	%fd17, %fd16, %fd13, %fd13;
	mul.f64 	%fd18, %fd11, %fd17;
	fma.rn.f64 	%fd19, %fd11, %fd17, %fd18;
	mul.f64 	%fd20, %fd19, %fd19;
	fma.rn.f64 	%fd21, %fd20, 0d3EB1380B3AE80F1E, 0d3ED0EE258B7A8B04;
	fma.rn.f64 	%fd22, %fd21, %fd20, 0d3EF3B2669F02676F;
	fma.rn.f64 	%fd23, %fd22, %fd20, 0d3F1745CBA9AB0956;
	fma.rn.f64 	%fd24, %fd23, %fd20, 0d3F3C71C72D1B5154;
	fma.rn.f64 	%fd25, %fd24, %fd20, 0d3F624924923BE72D;
	fma.rn.f64 	%fd26, %fd25, %fd20, 0d3F8999999999A3C4;
	fma.rn.f64 	%fd27, %fd26, %fd20, 0d3FB5555555555554;
	sub.f64 	%fd28, %fd11, %fd19;
	add.f64 	%fd29, %fd28, %fd28;
	neg.f64 	%fd30, %fd19;
	fma.rn.f64 	%fd31, %fd30, %fd11, %fd29;
	mul.f64 	%fd32, %fd17, %fd31;
	mul.f64 	%fd33, %fd20, %fd27;
	fma.rn.f64 	%fd34, %fd33, %fd19, %fd32;
	xor.b32  	%r50, %r62, -2147483648;
	mov.b32 	%r51, 1127219200;
	mov.b64 	%fd35, {%r50, %r51};
	mov.b32 	%r52, -2147483648;
	mov.b64 	%fd36, {%r52, %r51};
	sub.f64 	%fd37, %fd35, %fd36;
	fma.rn.f64 	%fd38, %fd37, 0d3FE62E42FEFA39EF, %fd19;
	fma.rn.f64 	%fd39, %fd37, 0dBFE62E42FEFA39EF, %fd38;
	sub.f64 	%fd40, %fd39, %fd19;
	sub.f64 	%fd41, %fd34, %fd40;
	fma.rn.f64 	%fd42, %fd37, 0d3C7ABC9E3B39803F, %fd41;
	add.f64 	%fd63, %fd38, %fd42;
	bra.uni 	$L__BB3_7;
$L__BB3_6:
	fma.rn.f64 	%fd10, %fd61, 0d7FF0000000000000, 0d7FF0000000000000;
	{
	.reg .b32 %temp; 
	mov.b64 	{%temp, %r42}, %fd61;
	}
	and.b32  	%r43, %r42, 2147483647;
	setp.eq.s32 	%p3, %r43, 0;
	selp.f64 	%fd63, 0dFFF0000000000000, %fd10, %p3;
$L__BB3_7:
	mul.f64 	%fd43, %fd63, 0d3C7777D0FFDA0D24;
	fma.rn.f64 	%fd44, %fd63, 0d3FF71547652B82FE, %fd43;
	cvt.rpi.f64.f64 	%fd45, %fd44;
	cvt.rzi.s32.f64 	%r11, %fd45;
	setp.lt.s32 	%p5, %r11, 1;
	@%p5 bra 	$L__BB3_34;
	mov.u32 	%r53, %ntid.x;
	mov.u32 	%r54, %ctaid.x;
	mov.u32 	%r55, %tid.x;
	mad.lo.s32 	%r12, %r53, %r54, %r55;
	shl.b32 	%r56, %r12, 1;
	mul.wide.s32 	%rd5, %r56, 4;
	add.s64 	%rd2, %rd1, %rd5;
	mul.wide.s32 	%rd6, %r12, 4;
	sub.s64 	%rd3, %rd2, %rd6;
	and.b32  	%r13, %r11, 3;
	setp.lt.u32 	%p6, %r11, 4;
	@%p6 bra 	$L__BB3_27;
	and.b32  	%r57, %r11, 2147483644;
	neg.s32 	%r63, %r57;
$L__BB3_10:
	cvt.rn.f64.s32 	%fd46, %r65;
	mul.f64 	%fd47, %fd46, 0d3FE0000000000000;
	cvt.rpi.f64.f64 	%fd48, %fd47;
	cvt.rzi.s32.f64 	%r17, %fd48;
	setp.ge.s32 	%p7, %r12, %r17;
	@%p7 bra 	$L__BB3_14;
	ld.global.u32 	%r18, [%rd2];
	ld.global.u32 	%r19, [%rd2+4];
	setp.le.s32 	%p8, %r18, %r19;
	@%p8 bra 	$L__BB3_13;
	st.global.u32 	[%rd3], %r18;
	bra.uni 	$L__BB3_14;
$L__BB3_13:
	st.global.u32 	[%rd3], %r19;
$L__BB3_14:
	cvt.rn.f64.s32 	%fd49, %r17;
	mul.f64 	%fd50, %fd49, 0d3FE0000000000000;
	cvt.rpi.f64.f64 	%fd51, %fd50;
	cvt.rzi.s32.f64 	%r20, %fd51;
	setp.ge.s32 	%p9, %r12, %r20;
	@%p9 bra 	$L__BB3_18;
	ld.global.u32 	%r21, [%rd2];
	ld.global.u32 	%r22, [%rd2+4];
	setp.gt.s32 	%p10, %r21, %r22;
	@%p10 bra 	$L__BB3_17;
	st.global.u32 	[%rd3], %r22;
	bra.uni 	$L__BB3_18;
$L__BB3_17:
	st.global.u32 	[%rd3], %r21;
$L__BB3_18:
	cvt.rn.f64.s32 	%fd52, %r20;
	mul.f64 	%fd53, %fd52, 0d3FE0000000000000;
	cvt.rpi.f64.f64 	%fd54, %fd53;
	cvt.rzi.s32.f64 	%r23, %fd54;
	setp.ge.s32 	%p11, %r12, %r23;
	@%p11 bra 	$L__BB3_22;
	ld.global.u32 	%r24, [%rd2];
	ld.global.u32 	%r25, [%rd2+4];
	setp.gt.s32 	%p12, %r24, %r25;
	@%p12 bra 	$L__BB3_21;
	st.global.u32 	[%rd3], %r25;
	bra.uni 	$L__BB3_22;
$L__BB3_21:
	st.global.u32 	[%rd3], %r24;
$L__BB3_22:
	cvt.rn.f64.s32 	%fd55, %r23;
	mul.f64 	%fd56, %fd55, 0d3FE0000000000000;
	cvt.rpi.f64.f64 	%fd57, %fd56;
	cvt.rzi.s32.f64 	%r65, %fd57;
	setp.ge.s32 	%p13, %r12, %r65;
	@%p13 bra 	$L__BB3_26;
	ld.global.u32 	%r27, [%rd2];
	ld.global.u32 	%r28, [%rd2+4];
	setp.gt.s32 	%p14, %r27, %r28;
	@%p14 bra 	$L__BB3_25;
	st.global.u32 	[%rd3], %r28;
	bra.uni 	$L__BB3_26;
$L__BB3_25:
	st.global.u32 	[%rd3], %r27;
$L__BB3_26:
	add.s32 	%r63, %r63, 4;
	setp.ne.s32 	%p15, %r63, 0;
	@%p15 bra 	$L__BB3_10;
$L__BB3_27:
	setp.eq.s32 	%p16, %r13, 0;
	@%p16 bra 	$L__BB3_34;
	neg.s32 	%r66, %r13;
$L__BB3_29:
	.pragma "nounroll";
	cvt.rn.f64.s32 	%fd58, %r65;
	mul.f64 	%fd59, %fd58, 0d3FE0000000000000;
	cvt.rpi.f64.f64 	%fd60, %fd59;
	cvt.rzi.s32.f64 	%r65, %fd60;
	setp.ge.s32 	%p17, %r12, %r65;
	@%p17 bra 	$L__BB3_33;
	ld.global.u32 	%r35, [%rd2];
	ld.global.u32 	%r36, [%rd2+4];
	setp.gt.s32 	%p18, %r35, %r36;
	@%p18 bra 	$L__BB3_32;
	st.global.u32 	[%rd3], %r36;
	bra.uni 	$L__BB3_33;
$L__BB3_32:
	st.global.u32 	[%rd3], %r35;
$L__BB3_33:
	add.s32 	%r66, %r66, 1;
	setp.ne.s32 	%p19, %r66, 0;
	@%p19 bra 	$L__BB3_29;
$L__BB3_34:
	ld.global.u32 	%r58, [%rd1];
	st.global.u32 	[largest], %r58;
	ret;

}
	// .globl	_Z7comparePcPiS0_iii
.visible .entry _Z7comparePcPiS0_iii(
	.param .u64 .ptr .align 1 _Z7comparePcPiS0_iii_param_0,
	.param .u64 .ptr .align 1 _Z7comparePcPiS0_iii_param_1,
	.param .u64 .ptr .align 1 _Z7comparePcPiS0_iii_param_2,
	.param .u32 _Z7comparePcPiS0_iii_param_3,
	.param .u32 _Z7comparePcPiS0_iii_param_4,
	.param .u32 _Z7comparePcPiS0_iii_param_5
)
{
	.reg .pred 	%p<12>;
	.reg .b16 	%rs<3>;
	.reg .b32 	%r<32>;
	.reg .b64 	%rd<17>;

	ld.param.u64 	%rd3, [_Z7comparePcPiS0_iii_param_0];
	ld.param.u64 	%rd4, [_Z7comparePcPiS0_iii_param_1];
	ld.param.u64 	%rd5, [_Z7comparePcPiS0_iii_param_2];
	ld.param.u32 	%r10, [_Z7comparePcPiS0_iii_param_3];
	ld.param.u32 	%r11, [_Z7comparePcPiS0_iii_param_4];
	ld.param.u32 	%r12, [_Z7comparePcPiS0_iii_param_5];
	cvta.to.global.u64 	%rd6, %rd5;
	mov.u32 	%r13, %ntid.x;
	mov.u32 	%r14, %ctaid.x;
	mov.u32 	%r15, %tid.x;
	mad.lo.s32 	%r1, %r13, %r14, %r15;
	ld.global.u32 	%r16, [position];
	setp.ne.s32 	%p1, %r1, %r16;
	mul.wide.s32 	%rd7, %r1, 4;
	add.s64 	%rd1, %rd6, %rd7;
	@%p1 bra 	$L__BB4_2;
	mov.b32 	%r17, 2;
	st.global.u32 	[%rd1], %r17;
$L__BB4_2:
	setp.ge.s32 	%p2, %r1, %r10;
	@%p2 bra 	$L__BB4_9;
	ld.global.u32 	%r18, [%rd1];
	setp.ne.s32 	%p3, %r18, 0;
	ld.global.u32 	%r19, [position];
	setp.eq.s32 	%p4, %r1, %r19;
	or.pred  	%p5, %p3, %p4;
	@%p5 bra 	$L__BB4_9;
	setp.lt.s32 	%p6, %r11, 1;
	mov.b32 	%r31, 0;
	@%p6 bra 	$L__BB4_7;
	cvta.to.global.u64 	%rd2, %rd3;
	mul.lo.s32 	%r3, %r19, %r11;
	mul.lo.s32 	%r4, %r11, %r1;
	mov.b32 	%r31, 0;
	mov.u32 	%r30, %r31;
$L__BB4_6:
	add.s32 	%r22, %r3, %r30;
	cvt.s64.s32 	%rd8, %r22;
	add.s64 	%rd9, %rd2, %rd8;
	ld.global.u8 	%rs1, [%rd9];
	add.s32 	%r23, %r30, %r4;
	cvt.s64.s32 	%rd10, %r23;
	add.s64 	%rd11, %rd2, %rd10;
	ld.global.u8 	%rs2, [%rd11];
	setp.ne.s16 	%p7, %rs1, %rs2;
	selp.u32 	%r24, 1, 0, %p7;
	add.s32 	%r31, %r31, %r24;
	setp.le.s32 	%p8, %r31, %r12;
	add.s32 	%r30, %r30, 1;
	setp.lt.s32 	%p9, %r30, %r11;
	and.pred  	%p10, %p8, %p9;
	@%p10 bra 	$L__BB4_6;
$L__BB4_7:
	setp.gt.s32 	%p11, %r31, %r12;
	@%p11 bra 	$L__BB4_9;
	cvta.to.global.u64 	%rd12, %rd4;
	add.s64 	%rd14, %rd12, %rd7;
	ld.global.u32 	%r25, [%rd14];
	mul.wide.s32 	%rd15, %r19, 4;
	add.s64 	%rd16, %rd12, %rd15;
	ld.global.u32 	%r26, [%rd16];
	add.s32 	%r27, %r26, %r25;
	st.global.u32 	[%rd16], %r27;
	mov.b32 	%r28, 1;
	st.global.u32 	[%rd1], %r28;
$L__BB4_9:
	ret;

}


// ===== COMPILED SASS (sm_100) =====

	.target	sm_100

	.elftype	@"ET_EXEC"


//--------------------- .note.nv.tkinfo           --------------------------
	.section	.note.nv.tkinfo,"",@"SHT_NOTE"
	.sectionflags	@"SHF_NOTE_NV_TKINFO"
	.tkinfo
        /*0018*/ 	.word	0x00000002
        /*0030*/ 	.string	""
        /*0030*/ 	.string	"ptxas"
        /*0030*/ 	.string	"Cuda compilation tools, release 13.0, V13.0.88"
        /*0030*/ 	.string	"Build cuda_13.0.r13.0/compiler.36424714_0"
        /*0030*/ 	.string	"-arch sm_100 -m 64 "



//--------------------- .note.nv.cuinfo           --------------------------
	.section	.note.nv.cuinfo,"",@"SHT_NOTE"
	.sectionflags	@"SHF_NOTE_NV_CUINFO"
        /*0018*/ 	.short	0x0002
        /*001a*/ 	.short	0x0064
        /*001c*/ 	.short	0x0082
	.zero		2


//--------------------- .nv.info                  --------------------------
	.section	.nv.info,"",@"SHT_CUDA_INFO"
	.align	4


	//----- nvinfo : EIATTR_REGCOUNT
	.align		4
        /*0000*/ 	.byte	0x04, 0x2f
        /*0002*/ 	.short	(.L_3 - .L_2)
	.align		4
.L_2:
        /*0004*/ 	.word	index@(_Z7anyLeftPiS_i)
        /*0008*/ 	.word	0x00000008


	//----- nvinfo : EIATTR_FRAME_SIZE
	.align		4
.L_3:
        /*000c*/ 	.byte	0x04, 0x11
        /*000e*/ 	.short	(.L_5 - .L_4)
	.align		4
.L_4:
        /*0010*/ 	.word	index@(_Z7anyLeftPiS_i)
        /*0014*/ 	.word	0x00000000


	//----- nvinfo : EIATTR_REGCOUNT
	.align		4
.L_5:
        /*0018*/ 	.byte	0x04, 0x2f
        /*001a*/ 	.short	(.L_7 - .L_6)
	.align		4
.L_6:
        /*001c*/ 	.word	index@(_Z6searchPiS_i)
        /*0020*/ 	.word	0x0000000a


	//----- nvinfo : EIATTR_FRAME_SIZE
	.align		4
.L_7:
        /*0024*/ 	.byte	0x04, 0x11
        /*0026*/ 	.short	(.L_9 - .L_8)
	.align		4
.L_8:
        /*0028*/ 	.word	index@(_Z6searchPiS_i)
        /*002c*/ 	.word	0x00000000


	//----- nvinfo : EIATTR_REGCOUNT
	.align		4
.L_9:
        /*0030*/ 	.byte	0x04, 0x2f
        /*0032*/ 	.short	(.L_11 - .L_10)
	.align		4
.L_10:
        /*0034*/ 	.word	index@(_Z8populatePiS_S_iS_)
        /*0038*/ 	.word	0x0000000c


	//----- nvinfo : EIATTR_FRAME_SIZE
	.align		4
.L_11:
        /*003c*/ 	.byte	0x04, 0x11
        /*003e*/ 	.short	(.L_13 - .L_12)
	.align		4
.L_12:
        /*0040*/ 	.word	index@(_Z8populatePiS_S_iS_)
        /*0044*/ 	.word	0x00000000


	//----- nvinfo : EIATTR_REGCOUNT
	.align		4
.L_13:
        /*0048*/ 	.byte	0x04, 0x2f
        /*004a*/ 	.short	(.L_15 - .L_14)
	.align		4
.L_14:
        /*004c*/ 	.word	index@(_Z6selectPii)
        /*0050*/ 	.word	0x00000014


	//----- nvinfo : EIATTR_FRAME_SIZE
	.align		4
.L_15:
        /*0054*/ 	.byte	0x04, 0x11
        /*0056*/ 	.short	(.L_17 - .L_16)
	.align		4
.L_16:
        /*0058*/ 	.word	index@(_Z6selectPii)
        /*005c*/ 	.word	0x00000000


	//----- nvinfo : EIATTR_REGCOUNT
	.align		4
.L_17:
        /*0060*/ 	.byte	0x04, 0x2f
        /*0062*/ 	.short	(.L_19 - .L_18)
	.align		4
.L_18:
        /*0064*/ 	.word	index@(_Z7comparePcPiS0_iii)
        /*0068*/ 	.word	0x0000000e


	//----- nvinfo : EIATTR_FRAME_SIZE
	.align		4
.L_19:
        /*006c*/ 	.byte	0x04, 0x11
        /*006e*/ 	.short	(.L_21 - .L_20)
	.align		4
.L_20:
        /*0070*/ 	.word	index@(_Z7comparePcPiS0_iii)
        /*0074*/ 	.word	0x00000000


	//----- nvinfo : EIATTR_MIN_STACK_SIZE
	.align		4
.L_21:
        /*0078*/ 	.byte	0x04, 0x12
        /*007a*/ 	.short	(.L_23 - .L_22)
	.align		4
.L_22:
        /*007c*/ 	.word	index@(_Z7comparePcPiS0_iii)
        /*0080*/ 	.word	0x00000000


	//----- nvinfo : EIATTR_MIN_STACK_SIZE
	.align		4
.L_23:
        /*0084*/ 	.byte	0x04, 0x12
        /*0086*/ 	.short	(.L_25 - .L_24)
	.align		4
.L_24:
        /*0088*/ 	.word	index@(_Z6selectPii)
        /*008c*/ 	.word	0x00000000


	//----- nvinfo : EIATTR_MIN_STACK_SIZE
	.align		4
.L_25:
        /*0090*/ 	.byte	0x04, 0x12
        /*0092*/ 	.short	(.L_27 - .L_26)
	.align		4
.L_26:
        /*0094*/ 	.word	index@(_Z8populatePiS_S_iS_)
        /*0098*/ 	.word	0x00000000


	//----- nvinfo : EIATTR_MIN_STACK_SIZE
	.align		4
.L_27:
        /*009c*/ 	.byte	0x04, 0x12
        /*009e*/ 	.short	(.L_29 - .L_28)
	.align		4
.L_28:
        /*00a0*/ 	.word	index@(_Z6searchPiS_i)
        /*00a4*/ 	.word	0x00000000


	//----- nvinfo : EIATTR_MIN_STACK_SIZE
	.align		4
.L_29:
        /*00a8*/ 	.byte	0x04, 0x12
        /*00aa*/ 	.short	(.L_31 - .L_30)
	.align		4
.L_30:
        /*00ac*/ 	.word	index@(_Z7anyLeftPiS_i)
        /*00b0*/ 	.word	0x00000000
.L_31:


//--------------------- .nv.compat                --------------------------
	.section	.nv.compat,"",@"SHT_CUDA_COMPAT_INFO"
	.align	4
        /*0000*/ 	.byte	0x02, 0x09, 0x00, 0x00, 0x02, 0x02, 0x01, 0x00, 0x02, 0x05, 0x05, 0x00, 0x03, 0x07, 0x01, 0x01
        /*0010*/ 	.byte	0x02, 0x03, 0x00, 0x00, 0x02, 0x06, 0x01, 0x00, 0x04, 0x0b, 0x08, 0x00, 0x01, 0x00, 0x00, 0x00
        /*0020*/ 	.byte	0x00, 0x00, 0x00, 0x00


//--------------------- .nv.info._Z7comparePcPiS0_iii --------------------------
	.section	.nv.info._Z7comparePcPiS0_iii,"",@"SHT_CUDA_INFO"
	.sectionflags	@""
	.align	4


	//----- nvinfo : EIATTR_CUDA_API_VERSION
	.align		4
        /*0000*/ 	.byte	0x04, 0x37
        /*0002*/ 	.short	(.L_33 - .L_32)
.L_32:
        /*0004*/ 	.word	0x00000082


	//----- nvinfo : EIATTR_KPARAM_INFO
	.align		4
.L_33:
        /*0008*/ 	.byte	0x04, 0x17
        /*000a*/ 	.short	(.L_35 - .L_34)
.L_34:
        /*000c*/ 	.word	0x00000000
        /*0010*/ 	.short	0x0005
        /*0012*/ 	.short	0x0020
        /*0014*/ 	.byte	0x00, 0xf0, 0x11, 0x00


	//----- nvinfo : EIATTR_KPARAM_INFO
	.align		4
.L_35:
        /*0018*/ 	.byte	0x04, 0x17
        /*001a*/ 	.short	(.L_37 - .L_36)
.L_36:
        /*001c*/ 	.word	0x00000000
        /*0020*/ 	.short	0x0004
        /*0022*/ 	.short	0x001c
        /*0024*/ 	.byte	0x00, 0xf0, 0x11, 0x00


	//----- nvinfo : EIATTR_KPARAM_INFO
	.align		4
.L_37:
        /*0028*/ 	.byte	0x04, 0x17
        /*002a*/ 	.short	(.L_39 - .L_38)
.L_38:
        /*002c*/ 	.word	0x00000000
        /*0030*/ 	.short	0x0003
        /*0032*/ 	.short	0x0018
        /*0034*/ 	.byte	0x00, 0xf0, 0x11, 0x00


	//----- nvinfo : EIATTR_KPARAM_INFO
	.align		4
.L_39:
        /*0038*/ 	.byte	0x04, 0x17
        /*003a*/ 	.short	(.L_41 - .L_40)
.L_40:
        /*003c*/ 	.word	0x00000000
        /*0040*/ 	.short	0x0002
        /*0042*/ 	.short	0x0010
        /*0044*/ 	.byte	0x00, 0xf5, 0x21, 0x00


	//----- nvinfo : EIATTR_KPARAM_INFO
	.align		4
.L_41:
        /*0048*/ 	.byte	0x04, 0x17
        /*004a*/ 	.short	(.L_43 - .L_42)
.L_42:
        /*004c*/ 	.word	0x00000000
        /*0050*/ 	.short	0x0001
        /*0052*/ 	.short	0x0008
        /*0054*/ 	.byte	0x00, 0xf5, 0x21, 0x00


	//----- nvinfo : EIATTR_KPARAM_INFO
	.align		4
.L_43:
        /*0058*/ 	.byte	0x04, 0x17
        /*005a*/ 	.short	(.L_45 - .L_44)
.L_44:
        /*005c*/ 	.word	0x00000000
        /*0060*/ 	.short	0x0000
        /*0062*/ 	.short	0x0000
        /*0064*/ 	.byte	0x00, 0xf5, 0x21, 0x00


	//----- nvinfo : EIATTR_SPARSE_MMA_MASK
	.align		4
.L_45:
        /*0068*/ 	.byte	0x03, 0x50
        /*006a*/ 	.short	0x0000


	//----- nvinfo : EIATTR_MAXREG_COUNT
	.align		4
        /*006c*/ 	.byte	0x03, 0x1b
        /*006e*/ 	.short	0x00ff


	//----- nvinfo : EIATTR_MERCURY_ISA_VERSION
	.align		4
        /*0070*/ 	.byte	0x03, 0x5f
        /*0072*/ 	.short	0x0101


	//----- nvinfo : EIATTR_VRC_CTA_INIT_COUNT
	.align		4
        /*0074*/ 	.byte	0x02, 0x4a
	.zero		1
	.zero		1


	//----- nvinfo : EIATTR_EXIT_INSTR_OFFSETS
	.align		4
        /*0078*/ 	.byte	0x04, 0x1c
        /*007a*/ 	.short	(.L_47 - .L_46)


	//   ....[0]....
.L_46:
        /*007c*/ 	.word	0x000000f0


	//   ....[1]....
        /*0080*/ 	.word	0x00000140


	//   ....[2]....
        /*0084*/ 	.word	0x00000310


	//   ....[3]....
        /*0088*/ 	.word	0x000003b0


	//----- nvinfo : EIATTR_CRS_STACK_SIZE
	.align		4
.L_47:
        /*008c*/ 	.byte	0x04, 0x1e
        /*008e*/ 	.short	(.L_49 - .L_48)
.L_48:
        /*0090*/ 	.word	0x00000000


	//----- nvinfo : EIATTR_CBANK_PARAM_SIZE
	.align		4
.L_49:
        /*0094*/ 	.byte	0x03, 0x19
        /*0096*/ 	.short	0x0024


	//----- nvinfo : EIATTR_PARAM_CBANK
	.align		4
        /*0098*/ 	.byte	0x04, 0x0a
        /*009a*/ 	.short	(.L_51 - .L_50)
	.align		4
.L_50:
        /*009c*/ 	.word	index@(.nv.constant0._Z7comparePcPiS0_iii)
        /*00a0*/ 	.short	0x0380
        /*00a2*/ 	.short	0x0024


	//----- nvinfo : EIATTR_SW_WAR
	.align		4
.L_51:
        /*00a4*/ 	.byte	0x04, 0x36
        /*00a6*/ 	.short	(.L_53 - .L_52)
.L_52:
        /*00a8*/ 	.word	0x00000008
.L_53:


//--------------------- .nv.info._Z6selectPii     --------------------------
	.section	.nv.info._Z6selectPii,"",@"SHT_CUDA_INFO"
	.sectionflags	@""
	.align	4


	//----- nvinfo : EIATTR_CUDA_API_VERSION
	.align		4
        /*0000*/ 	.byte	0x04, 0x37
        /*0002*/ 	.short	(.L_55 - .L_54)
.L_54:
        /*0004*/ 	.word	0x00000082


	//----- nvinfo : EIATTR_KPARAM_INFO
	.align		4
.L_55:
        /*0008*/ 	.byte	0x04, 0x17
        /*000a*/ 	.short	(.L_57 - .L_56)
.L_56:
        /*000c*/ 	.word	0x00000000
        /*0010*/ 	.short	0x0001
        /*0012*/ 	.short	0x0008
        /*0014*/ 	.byte	0x00, 0xf0, 0x11, 0x00


	//----- nvinfo : EIATTR_KPARAM_INFO
	.align		4
.L_57:
        /*0018*/ 	.byte	0x04, 0x17
        /*001a*/ 	.short	(.L_59 - .L_58)
.L_58:
        /*001c*/ 	.word	0x00000000
        /*0020*/ 	.short	0x0000
        /*0022*/ 	.short	0x0000
        /*0024*/ 	.byte	0x00, 0xf5, 0x21, 0x00


	//----- nvinfo : EIATTR_SPARSE_MMA_MASK
	.align		4
.L_59:
        /*0028*/ 	.byte	0x03, 0x50
        /*002a*/ 	.short	0x0000


	//----- nvinfo : EIATTR_MAXREG_COUNT
	.align		4
        /*002c*/ 	.byte	0x03, 0x1b
        /*002e*/ 	.short	0x00ff


	//----- nvinfo : EIATTR_MERCURY_ISA_VERSION
	.align		4
        /*0030*/ 	.byte	0x03, 0x5f
        /*0032*/ 	.short	0x0101


	//----- nvinfo : EIATTR_VRC_CTA_INIT_COUNT
	.align		4
        /*0034*/ 	.byte	0x02, 0x4a
	.zero		1
	.zero		1


	//----- nvinfo : EIATTR_EXIT_INSTR_OFFSETS
	.align		4
        /*0038*/ 	.byte	0x04, 0x1c
        /*003a*/ 	.short	(.L_61 - .L_60)


	//   ....[0]....
.L_60:
        /*003c*/ 	.word	0x00000b90


	//----- nvinfo : EIATTR_CRS_STACK_SIZE
	.align		4
.L_61:
        /*0040*/ 	.byte	0x04, 0x1e
        /*0042*/ 	.short	(.L_63 - .L_62)
.L_62:
        /*0044*/ 	.word	0x00000000


	//----- nvinfo : EIATTR_CBANK_PARAM_SIZE
	.align		4
.L_63:
        /*0048*/ 	.byte	0x03, 0x19
        /*004a*/ 	.short	0x000c


	//----- nvinfo : EIATTR_PARAM_CBANK
	.align		4
        /*004c*/ 	.byte	0x04, 0x0a
        /*004e*/ 	.short	(.L_65 - .L_64)
	.align		4
.L_64:
        /*0050*/ 	.word	index@(.nv.constant0._Z6selectPii)
        /*0054*/ 	.short	0x0380
        /*0056*/ 	.short	0x000c


	//----- nvinfo : EIATTR_SW_WAR
	.align		4
.L_65:
        /*0058*/ 	.byte	0x04, 0x36
        /*005a*/ 	.short	(.L_67 - .L_66)
.L_66:
        /*005c*/ 	.word	0x00000008
.L_67:


//--------------------- .nv.info._Z8populatePiS_S_iS_ --------------------------
	.section	.nv.info._Z8populatePiS_S_iS_,"",@"SHT_CUDA_INFO"
	.sectionflags	@""
	.align	4


	//----- nvinfo : EIATTR_CUDA_API_VERSION
	.align		4
        /*0000*/ 	.byte	0x04, 0x37
        /*0002*/ 	.short	(.L_69 - .L_68)
.L_68:
        /*0004*/ 	.word	0x00000082


	//----- nvinfo : EIATTR_KPARAM_INFO
	.align		4
.L_69:
        /*0008*/ 	.byte	0x04, 0x17
        /*000a*/ 	.short	(.L_71 - .L_70)
.L_70:
        /*000c*/ 	.word	0x00000000
        /*0010*/ 	.short	0x0004
        /*0012*/ 	.short	0x0020
        /*0014*/ 	.byte	0x00, 0xf5, 0x21, 0x00


	//----- nvinfo : EIATTR_KPARAM_INFO
	.align		4
.L_71:
        /*0018*/ 	.byte	0x04, 0x17
        /*001a*/ 	.short	(.L_73 - .L_72)
.L_72:
        /*001c*/ 	.word	0x00000000
        /*0020*/ 	.short	0x0003
        /*0022*/ 	.short	0x0018
        /*0024*/ 	.byte	0x00, 0xf0, 0x11, 0x00


	//----- nvinfo : EIATTR_KPARAM_INFO
	.align		4
.L_73:
        /*0028*/ 	.byte	0x04, 0x17
        /*002a*/ 	.short	(.L_75 - .L_74)
.L_74:
        /*002c*/ 	.word	0x00000000
        /*0030*/ 	.short	0x0002
        /*0032*/ 	.short	0x0010
        /*0034*/ 	.byte	0x00, 0xf5, 0x21, 0x00


	//----- nvinfo : EIATTR_KPARAM_INFO
	.align		4
.L_75:
        /*0038*/ 	.byte	0x04, 0x17
        /*003a*/ 	.short	(.L_77 - .L_76)
.L_76:
        /*003c*/ 	.word	0x00000000
        /*0040*/ 	.short	0x0001
        /*0042*/ 	.short	0x0008
        /*0044*/ 	.byte	0x00, 0xf5, 0x21, 0x00


	//----- nvinfo : EIATTR_KPARAM_INFO
	.align		4
.L_77:
        /*0048*/ 	.byte	0x04, 0x17
        /*004a*/ 	.short	(.L_79 - .L_78)
.L_78:
        /*004c*/ 	.word	0x00000000
        /*0050*/ 	.short	0x0000
        /*0052*/ 	.short	0x0000
        /*0054*/ 	.byte	0x00, 0xf5, 0x21, 0x00


	//----- nvinfo : EIATTR_SPARSE_MMA_MASK
	.align		4
.L_79:
        /*0058*/ 	.byte	0x03, 0x50
        /*005a*/ 	.short	0x0000


	//----- nvinfo : EIATTR_MAXREG_COUNT
	.align		4
        /*005c*/ 	.byte	0x03, 0x1b
        /*005e*/ 	.short	0x00ff


	//----- nvinfo : EIATTR_MERCURY_ISA_VERSION
	.align		4
        /*0060*/ 	.byte	0x03, 0x5f
        /*0062*/ 	.short	0x0101


	//----- nvinfo : EIATTR_VRC_CTA_INIT_COUNT
	.align		4
        /*0064*/ 	.byte	0x02, 0x4a
	.zero		1
	.zero		1


	//----- nvinfo : EIATTR_EXIT_INSTR_OFFSETS
	.align		4
        /*0068*/ 	.byte	0x04, 0x1c
        /*006a*/ 	.short	(.L_81 - .L_80)


	//   ....[0]....
.L_80:
        /*006c*/ 	.word	0x000000b0


	//   ....[1]....
        /*0070*/ 	.word	0x00000170


	//----- nvinfo : EIATTR_CBANK_PARAM_SIZE
	.align		4
.L_81:
        /*0074*/ 	.byte	0x03, 0x19
        /*0076*/ 	.short	0x0028


	//----- nvinfo : EIATTR_PARAM_CBANK
	.align		4
        /*0078*/ 	.byte	0x04, 0x0a
        /*007a*/ 	.short	(.L_83 - .L_82)
	.align		4
.L_82:
        /*007c*/ 	.word	index@(.nv.constant0._Z8populatePiS_S_iS_)
        /*0080*/ 	.short	0x0380
        /*0082*/ 	.short	0x0028


	//----- nvinfo : EIATTR_SW_WAR
	.align		4
.L_83:
        /*0084*/ 	.byte	0x04, 0x36
        /*0086*/ 	.short	(.L_85 - .L_84)
.L_84:
        /*0088*/ 	.word	0x00000008
.L_85:


//--------------------- .nv.info._Z6searchPiS_i   --------------------------
	.section	.nv.info._Z6searchPiS_i,"",@"SHT_CUDA_INFO"
	.sectionflags	@""
	.align	4


	//----- nvinfo : EIATTR_CUDA_API_VERSION
	.align		4
        /*0000*/ 	.byte	0x04, 0x37
        /*0002*/ 	.short	(.L_87 - .L_86)
.L_86:
        /*0004*/ 	.word	0x00000082


	//----- nvinfo : EIATTR_KPARAM_INFO
	.align		4
.L_87:
        /*0008*/ 	.byte	0x04, 0x17
        /*000a*/ 	.short	(.L_89 - .L_88)
.L_88:
        /*000c*/ 	.word	0x00000000
        /*0010*/ 	.short	0x0002
        /*0012*/ 	.short	0x0010
        /*0014*/ 	.byte	0x00, 0xf0, 0x11, 0x00


	//----- nvinfo : EIATTR_KPARAM_INFO
	.align		4
.L_89:
        /*0018*/ 	.byte	0x04, 0x17
        /*001a*/ 	.short	(.L_91 - .L_90)
.L_90:
        /*001c*/ 	.word	0x00000000
        /*0020*/ 	.short	0x0001
        /*0022*/ 	.short	0x0008
        /*0024*/ 	.byte	0x00, 0xf5, 0x21, 0x00


	//----- nvinfo : EIATTR_KPARAM_INFO
	.align		4
.L_91:
        /*0028*/ 	.byte	0x04, 0x17
        /*002a*/ 	.short	(.L_93 - .L_92)
.L_92:
        /*002c*/ 	.word	0x00000000
        /*0030*/ 	.short	0x0000
        /*0032*/ 	.short	0x0000
        /*0034*/ 	.byte	0x00, 0xf5, 0x21, 0x00


	//----- nvinfo : EIATTR_SPARSE_MMA_MASK
	.align		4
.L_93:
        /*0038*/ 	.byte	0x03, 0x50
        /*003a*/ 	.short	0x0000


	//----- nvinfo : EIATTR_MAXREG_COUNT
	.align		4
        /*003c*/ 	.byte	0x03, 0x1b
        /*003e*/ 	.short	0x00ff


	//----- nvinfo : EIATTR_MERCURY_ISA_VERSION
	.align		4
        /*0040*/ 	.byte	0x03, 0x5f
        /*0042*/ 	.short	0x0101


	//----- nvinfo : EIATTR_VRC_CTA_INIT_COUNT
	.align		4
        /*0044*/ 	.byte	0x02, 0x4a
	.zero		1
	.zero		1


	//----- nvinfo : EIATTR_EXIT_INSTR_OFFSETS
	.align		4
        /*0048*/ 	.byte	0x04, 0x1c
        /*004a*/ 	.short	(.L_95 - .L_94)


	//   ....[0]....
.L_94:
        /*004c*/ 	.word	0x00000160


	//   ....[1]....
        /*0050*/ 	.word	0x00000190


	//----- nvinfo : EIATTR_CRS_STACK_SIZE
	.align		4
.L_95:
        /*0054*/ 	.byte	0x04, 0x1e
        /*0056*/ 	.short	(.L_97 - .L_96)
.L_96:
        /*0058*/ 	.word	0x00000000


	//----- nvinfo : EIATTR_CBANK_PARAM_SIZE
	.align		4
.L_97:
        /*005c*/ 	.byte	0x03, 0x19
        /*005e*/ 	.short	0x0014


	//----- nvinfo : EIATTR_PARAM_CBANK
	.align		4
        /*0060*/ 	.byte	0x04, 0x0a
        /*0062*/ 	.short	(.L_99 - .L_98)
	.align		4
.L_98:
        /*0064*/ 	.word	index@(.nv.constant0._Z6searchPiS_i)
        /*0068*/ 	.short	0x0380
        /*006a*/ 	.short	0x0014


	//----- nvinfo : EIATTR_SW_WAR
	.align		4
.L_99:
        /*006c*/ 	.byte	0x04, 0x36
        /*006e*/ 	.short	(.L_101 - .L_100)
.L_100:
        /*0070*/ 	.word	0x00000008
.L_101:


//--------------------- .nv.info._Z7anyLeftPiS_i  --------------------------
	.section	.nv.info._Z7anyLeftPiS_i,"",@"SHT_CUDA_INFO"
	.sectionflags	@""
	.align	4


	//----- nvinfo : EIATTR_CUDA_API_VERSION
	.align		4
        /*0000*/ 	.byte	0x04, 0x37
        /*0002*/ 	.short	(.L_103 - .L_102)
.L_102:
        /*0004*/ 	.word	0x00000082


	//----- nvinfo : EIATTR_KPARAM_INFO
	.align		4
.L_103:
        /*0008*/ 	.byte	0x04, 0x17
        /*000a*/ 	.short	(.L_105 - .L_104)
.L_104:
        /*000c*/ 	.word	0x00000000
        /*0010*/ 	.short	0x0002
        /*0012*/ 	.short	0x0010
        /*0014*/ 	.byte	0x00, 0xf0, 0x11, 0x00


	//----- nvinfo : EIATTR_KPARAM_INFO
	.align		4
.L_105:
        /*0018*/ 	.byte	0x04, 0x17
        /*001a*/ 	.short	(.L_107 - .L_106)
.L_106:
        /*001c*/ 	.word	0x00000000
        /*0020*/ 	.short	0x0001
        /*0022*/ 	.short	0x0008
        /*0024*/ 	.byte	0x00, 0xf5, 0x21, 0x00


	//----- nvinfo : EIATTR_KPARAM_INFO
	.align		4
.L_107:
        /*0028*/ 	.byte	0x04, 0x17
        /*002a*/ 	.short	(.L_109 - .L_108)
.L_108:
        /*002c*/ 	.word	0x00000000
        /*0030*/ 	.short	0x0000
        /*0032*/ 	.short	0x0000
        /*0034*/ 	.byte	0x00, 0xf5, 0x21, 0x00


	//----- nvinfo : EIATTR_SPARSE_MMA_MASK
	.align		4
.L_109:
        /*0038*/ 	.byte	0x03, 0x50
        /*003a*/ 	.short	0x0000


	//----- nvinfo : EIATTR_MAXREG_COUNT
	.align		4
        /*003c*/ 	.byte	0x03, 0x1b
        /*003e*/ 	.short	0x00ff


	//----- nvinfo : EIATTR_MERCURY_ISA_VERSION
	.align		4
        /*0040*/ 	.byte	0x03, 0x5f
        /*0042*/ 	.short	0x0101


	//----- nvinfo : EIATTR_VRC_CTA_INIT_COUNT
	.align		4
        /*0044*/ 	.byte	0x02, 0x4a
	.zero		1
	.zero		1


	//----- nvinfo : EIATTR_EXIT_INSTR_OFFSETS
	.align		4
        /*0048*/ 	.byte	0x04, 0x1c
        /*004a*/ 	.short	(.L_111 - .L_110)


	//   ....[0]....
.L_110:
        /*004c*/ 	.word	0x000000c0


	//   ....[1]....
        /*0050*/ 	.word	0x000000f0


	//----- nvinfo : EIATTR_CBANK_PARAM_SIZE
	.align		4
.L_111:
        /*0054*/ 	.byte	0x03, 0x19
        /*0056*/ 	.short	0x0014


	//----- nvinfo : EIATTR_PARAM_CBANK
	.align		4
        /*0058*/ 	.byte	0x04, 0x0a
        /*005a*/ 	.short	(.L_113 - .L_112)
	.align		4
.L_112:
        /*005c*/ 	.word	index@(.nv.constant0._Z7anyLeftPiS_i)
        /*0060*/ 	.short	0x0380
        /*0062*/ 	.short	0x0014


	//----- nvinfo : EIATTR_SW_WAR
	.align		4
.L_113:
        /*0064*/ 	.byte	0x04, 0x36
        /*0066*/ 	.short	(.L_115 - .L_114)
.L_114:
        /*0068*/ 	.word	0x00000008
.L_115:


//--------------------- .nv.callgraph             --------------------------
	.section	.nv.callgraph,"",@"SHT_CUDA_CALLGRAPH"
	.align	4
	.sectionentsize	8
	.align		4
        /*0000*/ 	.word	0x00000000
	.align		4
        /*0004*/ 	.word	0xffffffff
	.align		4
        /*0008*/ 	.word	0x00000000
	.align		4
        /*000c*/ 	.word	0xfffffffe
	.align		4
        /*0010*/ 	.word	0x00000000
	.align		4
        /*0014*/ 	.word	0xfffffffd
	.align		4
        /*0018*/ 	.word	0x00000000
	.align		4
        /*001c*/ 	.word	0xfffffffc


//--------------------- .nv.constant4             --------------------------
	.section	.nv.constant4,"a",@progbits
	.align	8
	.align		8
.nv.constant4:
        /*0000*/ 	.dword	position
	.align		8
        /*0008*/ 	.dword	largest


//--------------------- .text._Z7comparePcPiS0_iii --------------------------
	.section	.text._Z7comparePcPiS0_iii,"ax",@progbits
	.align	128
        .global         _Z7comparePcPiS0_iii
        .type           _Z7comparePcPiS0_iii,@function
        .size           _Z7comparePcPiS0_iii,(.L_x_25 - _Z7comparePcPiS0_iii)
        .other          _Z7comparePcPiS0_iii,@"STO_CUDA_ENTRY STV_DEFAULT"
_Z7comparePcPiS0_iii:
.text._Z7comparePcPiS0_iii:
[----:B------:R-:W-:Y:S08]  /*0000*/  LDC R1, c[0x0][0x37c] ;  /* 0x0000df00ff017b82 */ /* 0x000ff00000000800 */
[----:B------:R-:W0:Y:S01]  /*0010*/  LDC.64 R4, c[0x4][RZ] ;  /* 0x01000000ff047b82 */ /* 0x000e220000000a00 */
[----:B------:R-:W0:Y:S01]  /*0020*/  LDCU.64 UR4, c[0x0][0x358] ;  /* 0x00006b00ff0477ac */ /* 0x000e220008000a00 */
[----:B------:R-:W1:Y:S01]  /*0030*/  S2R R9, SR_CTAID.X ;  /* 0x0000000000097919 */ /* 0x000e620000002500 */
[----:B------:R-:W1:Y:S01]  /*0040*/  S2R R6, SR_TID.X ;  /* 0x0000000000067919 */ /* 0x000e620000002100 */
[----:B------:R-:W1:Y:S04]  /*0050*/  LDCU UR6, c[0x0][0x360] ;  /* 0x00006c00ff0677ac */ /* 0x000e680008000800 */
[----:B------:R-:W2:Y:S01]  /*0060*/  LDC.64 R2, c[0x0][0x390] ;  /* 0x0000e400ff027b82 */ /* 0x000ea20000000a00 */
[----:B------:R-:W3:Y:S01]  /*0070*/  LDCU UR7, c[0x0][0x398] ;  /* 0x00007300ff0777ac */ /* 0x000ee20008000800 */
[----:B0-----:R-:W4:Y:S01]  /*0080*/  LDG.E R0, desc[UR4][R4.64] ;  /* 0x0000000404007981 */ /* 0x001f22000c1e1900 */
[----:B-1----:R-:W-:-:S04]  /*0090*/  IMAD R9, R9, UR6, R6 ;  /* 0x0000000609097c24 */ /* 0x002fc8000f8e0206 */
[C---:B--2---:R-:W-:Y:S01]  /*00a0*/  IMAD.WIDE R2, R9.reuse, 0x4, R2 ;  /* 0x0000000409027825 */ /* 0x044fe200078e0202 */
[C---:B---3--:R-:W-:Y:S02]  /*00b0*/  ISETP.GE.AND P1, PT, R9.reuse, UR7, PT ;  /* 0x0000000709007c0c */ /* 0x048fe4000bf26270 */
[----:B----4-:R-:W-:-:S13]  /*00c0*/  ISETP.NE.AND P0, PT, R9, R0, PT ;  /* 0x000000000900720c */ /* 0x010fda0003f05270 */
[----:B------:R-:W-:-:S05]  /*00d0*/  @!P0 IMAD.MOV.U32 R7, RZ, RZ, 0x2 ;  /* 0x00000002ff078424 */ /* 0x000fca00078e00ff */
[----:B------:R0:W-:Y:S01]  /*00e0*/  @!P0 STG.E desc[UR4][R2.64], R7 ;  /* 0x0000000702008986 */ /* 0x0001e2000c101904 */
[----:B------:R-:W-:Y:S05]  /*00f0*/  @P1 EXIT ;  /* 0x000000000000194d */ /* 0x000fea0003800000 */
[----:B------:R-:W2:Y:S04]  /*0100*/  LDG.E R0, desc[UR4][R4.64] ;  /* 0x0000000404007981 */ /* 0x000ea8000c1e1900 */
[----:B------:R-:W3:Y:S01]  /*0110*/  LDG.E R6, desc[UR4][R2.64] ;  /* 0x0000000402067981 */ /* 0x000ee2000c1e1900 */
[----:B--2---:R-:W-:-:S04]  /*0120*/  ISETP.NE.AND P0, PT, R9, R0, PT ;  /* 0x000000000900720c */ /* 0x004fc80003f05270 */
[----:B---3--:R-:W-:-:S13]  /*0130*/  ISETP.NE.OR P0, PT, R6, RZ, !P0 ;  /* 0x000000ff0600720c */ /* 0x008fda0004705670 */
[----:B------:R-:W-:Y:S05]  /*0140*/  @P0 EXIT ;  /* 0x000000000000094d */ /* 0x000fea0003800000 */
[----:B------:R-:W1:Y:S01]  /*0150*/  LDCU UR6, c[0x0][0x39c] ;  /* 0x00007380ff0677ac */ /* 0x000e620008000800 */
[----:B------:R-:W-:Y:S01]  /*0160*/  IMAD.MOV.U32 R8, RZ, RZ, RZ ;  /* 0x000000ffff087224 */ /* 0x000fe200078e00ff */
[----:B-1----:R-:W-:-:S09]  /*0170*/  UISETP.GE.AND UP0, UPT, UR6, 0x1, UPT ;  /* 0x000000010600788c */ /* 0x002fd2000bf06270 */
[----:B------:R-:W-:Y:S05]  /*0180*/  BRA.U !UP0, `(.L_x_0) ;  /* 0x0000000108587547 */ /* 0x000fea000b800000 */
[----:B------:R-:W-:Y:S01]  /*0190*/  HFMA2 R10, -RZ, RZ, 0, 0 ;  /* 0x00000000ff0a7431 */ /* 0x000fe200000001ff */
[----:B------:R-:W-:Y:S01]  /*01a0*/  BSSY.RECONVERGENT B0, `(.L_x_0) ;  /* 0x0000014000007945 */ /* 0x000fe20003800200 */
[----:B------:R-:W-:Y:S01]  /*01b0*/  IMAD.MOV.U32 R8, RZ, RZ, RZ ;  /* 0x000000ffff087224 */ /* 0x000fe200078e00ff */
[----:B------:R-:W1:Y:S01]  /*01c0*/  LDCU UR7, c[0x0][0x3a0] ;  /* 0x00007400ff0777ac */ /* 0x000e620008000800 */
[----:B------:R-:W2:Y:S05]  /*01d0*/  LDCU.64 UR8, c[0x0][0x380] ;  /* 0x00007000ff0877ac */ /* 0x000eaa0008000a00 */
.L_x_1:
[--C-:B0-----:R-:W-:Y:S02]  /*01e0*/  IMAD R7, R9, UR6, R10.reuse ;  /* 0x0000000609077c24 */ /* 0x101fe4000f8e020a */
[----:B------:R-:W-:-:S03]  /*01f0*/  IMAD R5, R0, UR6, R10 ;  /* 0x0000000600057c24 */ /* 0x000fc6000f8e020a */
[----:B--2---:R-:W-:Y:S02]  /*0200*/  IADD3 R6, P1, PT, R7, UR8, RZ ;  /* 0x0000000807067c10 */ /* 0x004fe4000ff3e0ff */
[----:B------:R-:W-:Y:S02]  /*0210*/  IADD3 R4, P0, PT, R5, UR8, RZ ;  /* 0x0000000805047c10 */ /* 0x000fe4000ff1e0ff */
[----:B------:R-:W-:Y:S02]  /*0220*/  LEA.HI.X.SX32 R7, R7, UR9, 0x1, P1 ;  /* 0x0000000907077c11 */ /* 0x000fe400088f0eff */
[----:B------:R-:W-:-:S04]  /*0230*/  LEA.HI.X.SX32 R5, R5, UR9, 0x1, P0 ;  /* 0x0000000905057c11 */ /* 0x000fc800080f0eff */
[----:B------:R-:W2:Y:S04]  /*0240*/  LDG.E.U8 R7, desc[UR4][R6.64] ;  /* 0x0000000406077981 */ /* 0x000ea8000c1e1100 */
[----:B------:R-:W2:Y:S01]  /*0250*/  LDG.E.U8 R4, desc[UR4][R4.64] ;  /* 0x0000000404047981 */ /* 0x000ea2000c1e1100 */
[----:B------:R-:W-:Y:S02]  /*0260*/  VIADD R11, R8, 0x1 ;  /* 0x00000001080b7836 */ /* 0x000fe40000000000 */
[----:B------:R-:W-:Y:S01]  /*0270*/  VIADD R10, R10, 0x1 ;  /* 0x000000010a0a7836 */ /* 0x000fe20000000000 */
[----:B--2---:R-:W-:-:S13]  /*0280*/  ISETP.NE.AND P0, PT, R4, R7, PT ;  /* 0x000000070400720c */ /* 0x004fda0003f05270 */
[----:B------:R-:W-:Y:S02]  /*0290*/  @!P0 IADD3 R11, PT, PT, R8, RZ, RZ ;  /* 0x000000ff080b8210 */ /* 0x000fe40007ffe0ff */
[----:B------:R-:W-:Y:S02]  /*02a0*/  ISETP.GE.AND P0, PT, R10, UR6, PT ;  /* 0x000000060a007c0c */ /* 0x000fe4000bf06270 */
[----:B-1----:R-:W-:Y:S01]  /*02b0*/  ISETP.LE.AND P1, PT, R11, UR7, PT ;  /* 0x000000070b007c0c */ /* 0x002fe2000bf23270 */
[----:B------:R-:W-:-:S12]  /*02c0*/  IMAD.MOV.U32 R8, RZ, RZ, R11 ;  /* 0x000000ffff087224 */ /* 0x000fd800078e000b */
[----:B------:R-:W-:Y:S05]  /*02d0*/  @!P0 BRA P1, `(.L_x_1) ;  /* 0xfffffffc00c08947 */ /* 0x000fea000083ffff */
[----:B------:R-:W-:Y:S05]  /*02e0*/  BSYNC.RECONVERGENT B0 ;  /* 0x0000000000007941 */ /* 0x000fea0003800200 */
.L_x_0:
[----:B------:R-:W1:Y:S02]  /*02f0*/  LDCU UR10, c[0x0][0x3a0] ;  /* 0x00007400ff0a77ac */ /* 0x000e640008000800 */
[----:B-1----:R-:W-:-:S13]  /*0300*/  ISETP.GT.AND P0, PT, R8, UR10, PT ;  /* 0x0000000a08007c0c */ /* 0x002fda000bf04270 */
[----:B------:R-:W-:Y:S05]  /*0310*/  @P0 EXIT ;  /* 0x000000000000094d */ /* 0x000fea0003800000 */
[----:B0-----:R-:W0:Y:S02]  /*0320*/  LDC.64 R6, c[0x0][0x388] ;  /* 0x0000e200ff067b82 */ /* 0x001e240000000a00 */
[----:B0-----:R-:W-:-:S04]  /*0330*/  IMAD.WIDE R4, R9, 0x4, R6 ;  /* 0x0000000409047825 */ /* 0x001fc800078e0206 */
[----:B------:R-:W-:Y:S02]  /*0340*/  IMAD.WIDE R6, R0, 0x4, R6 ;  /* 0x0000000400067825 */ /* 0x000fe400078e0206 */
[----:B------:R-:W2:Y:S04]  /*0350*/  LDG.E R4, desc[UR4][R4.64] ;  /* 0x0000000404047981 */ /* 0x000ea8000c1e1900 */
[----:B------:R-:W2:Y:S01]  /*0360*/  LDG.E R9, desc[UR4][R6.64] ;  /* 0x0000000406097981 */ /* 0x000ea2000c1e1900 */
[----:B------:R-:W-:Y:S01]  /*0370*/  MOV R11, 0x1 ;  /* 0x00000001000b7802 */ /* 0x000fe20000000f00 */
[----:B--2---:R-:W-:-:S05]  /*0380*/  IMAD.IADD R9, R4, 0x1, R9 ;  /* 0x0000000104097824 */ /* 0x004fca00078e0209 */
[----:B------:R-:W-:Y:S04]  /*0390*/  STG.E desc[UR4][R6.64], R9 ;  /* 0x0000000906007986 */ /* 0x000fe8000c101904 */
[----:B------:R-:W-:Y:S01]  /*03a0*/  STG.E desc[UR4][R2.64], R11 ;  /* 0x0000000b02007986 */ /* 0x000fe2000c101904 */
[----:B------:R-:W-:Y:S05]  /*03b0*/  EXIT ;  /* 0x000000000000794d */ /* 0x000fea0003800000 */
.L_x_2:
[----:B------:R-:W-:-:S00]  /*03c0*/  BRA `(.L_x_2) ;  /* 0xfffffffc00fc7947 */ /* 0x000fc0000383ffff */
[----:B------:R-:W-:-:S00]  /*03d0*/  NOP ;  /* 0x0000000000007918 */ /* 0x000fc00000000000 */
        /* <DEDUP_REMOVED lines=10> */
.L_x_25:


//--------------------- .text._Z6selectPii        --------------------------
	.section	.text._Z6selectPii,"ax",@progbits
	.align	128
        .global         _Z6selectPii
        .type           _Z6selectPii,@function
        .size           _Z6selectPii,(.L_x_26 - _Z6selectPii)
        .other          _Z6selectPii,@"STO_CUDA_ENTRY STV_DEFAULT"
_Z6selectPii:
.text._Z6selectPii:
[----:B------:R-:W-:Y:S01]  /*0000*/  LDC R1, c[0x0][0x37c] ;  /* 0x0000df00ff017b82 */ /* 0x000fe20000000800 */
[----:B------:R-:W0:Y:S01]  /*0010*/  LDCU UR4, c[0x0][0x388] ;  /* 0x00007100ff0477ac */ /* 0x000e220008000800 */
[----:B------:R-:W-:Y:S01]  /*0020*/  IMAD.MOV.U32 R2, RZ, RZ, -0x3ff ;  /* 0xfffffc01ff027424 */ /* 0x000fe200078e00ff */
[----:B0-----:R-:W0:Y:S01]  /*0030*/  I2F.F64 R4, UR4 ;  /* 0x0000000400047d12 */ /* 0x001e220008201c00 */
[----:B------:R-:W1:Y:S01]  /*0040*/  LDCU UR4, c[0x0][0x388] ;  /* 0x00007100ff0477ac */ /* 0x000e620008000800 */
[----:B0-----:R-:W-:Y:S01]  /*0050*/  ISETP.GT.AND P0, PT, R5, 0xfffff, PT ;  /* 0x000fffff0500780c */ /* 0x001fe20003f04270 */
[----:B------:R-:W-:Y:S02]  /*0060*/  IMAD.MOV.U32 R6, RZ, RZ, R4 ;  /* 0x000000ffff067224 */ /* 0x000fe400078e0004 */
[--C-:B------:R-:W-:Y:S02]  /*0070*/  IMAD.MOV.U32 R7, RZ, RZ, R5.reuse ;  /* 0x000000ffff077224 */ /* 0x100fe400078e0005 */
[----:B------:R-:W-:-:S08]  /*0080*/  IMAD.MOV.U32 R3, RZ, RZ, R5 ;  /* 0x000000ffff037224 */ /* 0x000fd000078e0005 */
[----:B------:R-:W-:Y:S01]  /*0090*/  @!P0 DMUL R6, R6, 1.80143985094819840000e+16 ;  /* 0x4350000006068828 */ /* 0x000fe20000000000 */
[----:B------:R-:W-:-:S09]  /*00a0*/  @!P0 IMAD.MOV.U32 R2, RZ, RZ, -0x435 ;  /* 0xfffffbcbff028424 */ /* 0x000fd200078e00ff */
[----:B------:R-:W-:Y:S02]  /*00b0*/  @!P0 IMAD.MOV.U32 R3, RZ, RZ, R7 ;  /* 0x000000ffff038224 */ /* 0x000fe400078e0007 */
[----:B------:R-:W-:Y:S02]  /*00c0*/  @!P0 IMAD.MOV.U32 R4, RZ, RZ, R6 ;  /* 0x000000ffff048224 */ /* 0x000fe400078e0006 */
[----:B------:R-:W-:-:S05]  /*00d0*/  VIADD R0, R3, 0xffffffff ;  /* 0xffffffff03007836 */ /* 0x000fca0000000000 */
[----:B------:R-:W-:Y:S01]  /*00e0*/  ISETP.GT.U32.AND P1, PT, R0, 0x7feffffe, PT ;  /* 0x7feffffe0000780c */ /* 0x000fe20003f24070 */
[----:B-1----:R-:W-:-:S12]  /*00f0*/  IMAD.U32 R0, RZ, RZ, UR4 ;  /* 0x00000004ff007e24 */ /* 0x002fd8000f8e00ff */
[----:B------:R-:W-:Y:S05]  /*0100*/  @P1 BRA `(.L_x_3) ;  /* 0x0000000400001947 */ /* 0x000fea0003800000 */
[----:B------:R-:W-:Y:S01]  /*0110*/  LOP3.LUT R5, R3, 0xfffff, RZ, 0xc0, !PT ;  /* 0x000fffff03057812 */ /* 0x000fe200078ec0ff */
[----:B------:R-:W-:Y:S01]  /*0120*/  IMAD.MOV.U32 R6, RZ, RZ, RZ ;  /* 0x000000ffff067224 */ /* 0x000fe200078e00ff */
[----:B------:R-:W-:Y:S01]  /*0130*/  UMOV UR4, 0x3ae80f1e ;  /* 0x3ae80f1e00047882 */ /* 0x000fe20000000000 */
[----:B------:R-:W-:Y:S01]  /*0140*/  IMAD.MOV.U32 R14, RZ, RZ, -0x748574fc ;  /* 0x8b7a8b04ff0e7424 */ /* 0x000fe200078e00ff */
[----:B------:R-:W-:Y:S01]  /*0150*/  LOP3.LUT R5, R5, 0x3ff00000, RZ, 0xfc, !PT ;  /* 0x3ff0000005057812 */ /* 0x000fe200078efcff */
[----:B------:R-:W-:Y:S01]  /*0160*/  IMAD.MOV.U32 R15, RZ, RZ, 0x3ed0ee25 ;  /* 0x3ed0ee25ff0f7424 */ /* 0x000fe200078e00ff */
[----:B------:R-:W-:Y:S01]  /*0170*/  UMOV UR5, 0x3eb1380b ;  /* 0x3eb1380b00057882 */ /* 0x000fe20000000000 */
[----:B------:R-:W-:Y:S01]  /*0180*/  LEA.HI R16, R3, R2, RZ, 0xc ;  /* 0x0000000203107211 */ /* 0x000fe200078f60ff */
[----:B------:R-:W-:Y:S01]  /*0190*/  IMAD.MOV.U32 R17, RZ, RZ, 0x43300000 ;  /* 0x43300000ff117424 */ /* 0x000fe200078e00ff */
[----:B------:R-:W-:Y:S01]  /*01a0*/  ISETP.GE.U32.AND P0, PT, R5, 0x3ff6a09f, PT ;  /* 0x3ff6a09f0500780c */ /* 0x000fe20003f06070 */
[----:B------:R-:W-:Y:S01]  /*01b0*/  UMOV UR6, 0x80000000 ;  /* 0x8000000000067882 */ /* 0x000fe20000000000 */
[----:B------:R-:W-:-:S11]  /*01c0*/  UMOV UR7, 0x43300000 ;  /* 0x4330000000077882 */ /* 0x000fd60000000000 */
[----:B------:R-:W-:Y:S02]  /*01d0*/  @P0 VIADD R7, R5, 0xfff00000 ;  /* 0xfff0000005070836 */ /* 0x000fe40000000000 */
[----:B------:R-:W-:Y:S02]  /*01e0*/  @P0 VIADD R16, R16, 0x1 ;  /* 0x0000000110100836 */ /* 0x000fe40000000000 */
[----:B------:R-:W-:-:S03]  /*01f0*/  @P0 IMAD.MOV.U32 R5, RZ, RZ, R7 ;  /* 0x000000ffff050224 */ /* 0x000fc600078e0007 */
[----:B------:R-:W-:-:S03]  /*0200*/  LOP3.LUT R16, R16, 0x80000000, RZ, 0x3c, !PT ;  /* 0x8000000010107812 */ /* 0x000fc600078e3cff */
[C---:B------:R-:W-:Y:S02]  /*0210*/  DADD R12, R4.reuse, 1 ;  /* 0x3ff00000040c7429 */ /* 0x040fe40000000000 */
[----:B------:R-:W-:-:S04]  /*0220*/  DADD R4, R4, -1 ;  /* 0xbff0000004047429 */ /* 0x000fc80000000000 */
[----:B------:R-:W0:Y:S02]  /*0230*/  MUFU.RCP64H R7, R13 ;  /* 0x0000000d00077308 */ /* 0x000e240000001800 */
[----:B0-----:R-:W-:-:S08]  /*0240*/  DFMA R8, -R12, R6, 1 ;  /* 0x3ff000000c08742b */ /* 0x001fd00000000106 */
[----:B------:R-:W-:-:S08]  /*0250*/  DFMA R8, R8, R8, R8 ;  /* 0x000000080808722b */ /* 0x000fd00000000008 */
[----:B------:R-:W-:-:S08]  /*0260*/  DFMA R6, R6, R8, R6 ;  /* 0x000000080606722b */ /* 0x000fd00000000006 */
[----:B------:R-:W-:-:S08]  /*0270*/  DMUL R8, R4, R6 ;  /* 0x0000000604087228 */ /* 0x000fd00000000000 */
[----:B------:R-:W-:-:S08]  /*0280*/  DFMA R8, R4, R6, R8 ;  /* 0x000000060408722b */ /* 0x000fd00000000008 */
[----:B------:R-:W-:Y:S02]  /*0290*/  DMUL R10, R8, R8 ;  /* 0x00000008080a7228 */ /* 0x000fe40000000000 */
[----:B------:R-:W-:-:S06]  /*02a0*/  DADD R2, R4, -R8 ;  /* 0x0000000004027229 */ /* 0x000fcc0000000808 */
[----:B------:R-:W-:Y:S01]  /*02b0*/  DFMA R12, R10, UR4, R14 ;  /* 0x000000040a0c7c2b */ /* 0x000fe2000800000e */
[----:B------:R-:W-:Y:S01]  /*02c0*/  UMOV UR4, 0x9f02676f ;  /* 0x9f02676f00047882 */ /* 0x000fe20000000000 */
[----:B------:R-:W-:Y:S01]  /*02d0*/  UMOV UR5, 0x3ef3b266 ;  /* 0x3ef3b26600057882 */ /* 0x000fe20000000000 */
[----:B------:R-:W-:Y:S02]  /*02e0*/  DADD R14, R2, R2 ;  /* 0x00000000020e7229 */ /* 0x000fe40000000002 */
[----:B------:R-:W-:Y:S01]  /*02f0*/  DADD R2, R16, -UR6 ;  /* 0x8000000610027e29 */ /* 0x000fe20008000000 */
[----:B------:R-:W-:Y:S01]  /*0300*/  UMOV UR6, 0xfefa39ef ;  /* 0xfefa39ef00067882 */ /* 0x000fe20000000000 */
[----:B------:R-:W-:Y:S01]  /*0310*/  UMOV UR7, 0x3fe62e42 ;  /* 0x3fe62e4200077882 */ /* 0x000fe20000000000 */
[----:B------:R-:W-:Y:S01]  /*0320*/  DFMA R12, R10, R12, UR4 ;  /* 0x000000040a0c7e2b */ /* 0x000fe2000800000c */
[----:B------:R-:W-:Y:S01]  /*0330*/  UMOV UR4, 0xa9ab0956 ;  /* 0xa9ab095600047882 */ /* 0x000fe20000000000 */
[----:B------:R-:W-:Y:S01]  /*0340*/  UMOV UR5, 0x3f1745cb ;  /* 0x3f1745cb00057882 */ /* 0x000fe20000000000 */
[----:B------:R-:W-:-:S02]  /*0350*/  DFMA R14, R4, -R8, R14 ;  /* 0x80000008040e722b */ /* 0x000fc4000000000e */
[----:B------:R-:W-:-:S03]  /*0360*/  DFMA R4, R2, UR6, R8 ;  /* 0x0000000602047c2b */ /* 0x000fc60008000008 */
[----:B------:R-:W-:Y:S01]  /*0370*/  DFMA R12, R10, R12, UR4 ;  /* 0x000000040a0c7e2b */ /* 0x000fe2000800000c */
[----:B------:R-:W-:Y:S01]  /*0380*/  UMOV UR4, 0x2d1b5154 ;  /* 0x2d1b515400047882 */ /* 0x000fe20000000000 */
[----:B------:R-:W-:Y:S01]  /*0390*/  UMOV UR5, 0x3f3c71c7 ;  /* 0x3f3c71c700057882 */ /* 0x000fe20000000000 */
[----:B------:R-:W-:-:S05]  /*03a0*/  DMUL R14, R6, R14 ;  /* 0x0000000e060e7228 */ /* 0x000fca0000000000 */
[----:B------:R-:W-:Y:S01]  /*03b0*/  DFMA R12, R10, R12, UR4 ;  /* 0x000000040a0c7e2b */ /* 0x000fe2000800000c */
[----:B------:R-:W-:Y:S01]  /*03c0*/  UMOV UR4, 0x923be72d ;  /* 0x923be72d00047882 */ /* 0x000fe20000000000 */
[----:B------:R-:W-:-:S06]  /*03d0*/  UMOV UR5, 0x3f624924 ;  /* 0x3f62492400057882 */ /* 0x000fcc0000000000 */
        /* <DEDUP_REMOVED lines=8> */
[----:B------:R-:W-:Y:S02]  /*0460*/  UMOV UR5, 0x3fe62e42 ;  /* 0x3fe62e4200057882 */ /* 0x000fe40000000000 */
[----:B------:R-:W-:Y:S01]  /*0470*/  DFMA R16, R2, -UR4, R4 ;  /* 0x8000000402107c2b */ /* 0x000fe20008000004 */
[----:B------:R-:W-:Y:S01]  /*0480*/  UMOV UR4, 0x3b39803f ;  /* 0x3b39803f00047882 */ /* 0x000fe20000000000 */
[----:B------:R-:W-:Y:S02]  /*0490*/  UMOV UR5, 0x3c7abc9e ;  /* 0x3c7abc9e00057882 */ /* 0x000fe40000000000 */
[----:B------:R-:W-:-:S04]  /*04a0*/  DMUL R12, R10, R12 ;  /* 0x0000000c0a0c7228 */ /* 0x000fc80000000000 */
[----:B------:R-:W-:-:S04]  /*04b0*/  DADD R16, -R8, R16 ;  /* 0x0000000008107229 */ /* 0x000fc80000000110 */
[----:B------:R-:W-:-:S08]  /*04c0*/  DFMA R12, R8, R12, R14 ;  /* 0x0000000c080c722b */ /* 0x000fd0000000000e */
[----:B------:R-:W-:-:S08]  /*04d0*/  DADD R12, R12, -R16 ;  /* 0x000000000c0c7229 */ /* 0x000fd00000000810 */
[----:B------:R-:W-:-:S08]  /*04e0*/  DFMA R12, R2, UR4, R12 ;  /* 0x00000004020c7c2b */ /* 0x000fd0000800000c */
[----:B------:R-:W-:Y:S01]  /*04f0*/  DADD R4, R4, R12 ;  /* 0x0000000004047229 */ /* 0x000fe2000000000c */
[----:B------:R-:W-:Y:S10]  /*0500*/  BRA `(.L_x_4) ;  /* 0x0000000000187947 */ /* 0x000ff40003800000 */
.L_x_3:
[----:B------:R-:W-:Y:S01]  /*0510*/  IMAD.MOV.U32 R2, RZ, RZ, 0x0 ;  /* 0x00000000ff027424 */ /* 0x000fe200078e00ff */
[----:B------:R-:W-:Y:S01]  /*0520*/  LOP3.LUT P0, RZ, R7, 0x7fffffff, RZ, 0xc0, !PT ;  /* 0x7fffffff07ff7812 */ /* 0x000fe2000780c0ff */
[----:B------:R-:W-:-:S06]  /*0530*/  IMAD.MOV.U32 R3, RZ, RZ, 0x7ff00000 ;  /* 0x7ff00000ff037424 */ /* 0x000fcc00078e00ff */
[----:B------:R-:W-:-:S10]  /*0540*/  DFMA R2, R6, R2, +INF ;  /* 0x7ff000000602742b */ /* 0x000fd40000000002 */
[----:B------:R-:W-:Y:S02]  /*0550*/  FSEL R4, R2, RZ, P0 ;  /* 0x000000ff02047208 */ /* 0x000fe40000000000 */
[----:B------:R-:W-:-:S07]  /*0560*/  FSEL R5, R3, -QNAN , P0 ;  /* 0xfff0000003057808 */ /* 0x000fce0000000000 */
.L_x_4:
[----:B------:R-:W-:Y:S01]  /*0570*/  UMOV UR4, 0xffda0d24 ;  /* 0xffda0d2400047882 */ /* 0x000fe20000000000 */
[----:B------:R-:W-:Y:S01]  /*0580*/  UMOV UR5, 0x3c7777d0 ;  /* 0x3c7777d000057882 */ /* 0x000fe20000000000 */
[----:B------:R-:W0:Y:S01]  /*0590*/  LDCU.64 UR6, c[0x0][0x358] ;  /* 0x00006b00ff0677ac */ /* 0x000e220008000a00 */
[----:B------:R-:W-:Y:S01]  /*05a0*/  DMUL R2, R4, UR4 ;  /* 0x0000000404027c28 */ /* 0x000fe20008000000 */
[----:B------:R-:W-:Y:S01]  /*05b0*/  UMOV UR4, 0x652b82fe ;  /* 0x652b82fe00047882 */ /* 0x000fe20000000000 */
[----:B------:R-:W-:-:S06]  /*05c0*/  UMOV UR5, 0x3ff71547 ;  /* 0x3ff7154700057882 */ /* 0x000fcc0000000000 */
[----:B------:R-:W-:-:S06]  /*05d0*/  DFMA R2, R4, UR4, R2 ;  /* 0x0000000404027c2b */ /* 0x000fcc0008000002 */
[----:B------:R-:W1:Y:S02]  /*05e0*/  F2I.F64.CEIL R8, R2 ;  /* 0x0000000200087311 */ /* 0x000e640000309100 */
[----:B-1----:R-:W-:-:S13]  /*05f0*/  ISETP.GE.AND P0, PT, R8, 0x1, PT ;  /* 0x000000010800780c */ /* 0x002fda0003f06270 */
[----:B0-----:R-:W-:Y:S05]  /*0600*/  @!P0 BRA `(.L_x_5) ;  /* 0x0000000400508947 */ /* 0x001fea0003800000 */
[----:B------:R-:W0:Y:S01]  /*0610*/  S2R R5, SR_CTAID.X ;  /* 0x0000000000057919 */ /* 0x000e220000002500 */
[----:B------:R-:W0:Y:S01]  /*0620*/  LDCU UR4, c[0x0][0x360] ;  /* 0x00006c00ff0477ac */ /* 0x000e220008000800 */
[----:B------:R-:W1:Y:S01]  /*0630*/  LDC.64 R2, c[0x0][0x380] ;  /* 0x0000e000ff027b82 */ /* 0x000e620000000a00 */
[C---:B------:R-:W-:Y:S01]  /*0640*/  ISETP.GE.U32.AND P0, PT, R8.reuse, 0x4, PT ;  /* 0x000000040800780c */ /* 0x040fe20003f06070 */
[----:B------:R-:W0:Y:S02]  /*0650*/  S2R R4, SR_TID.X ;  /* 0x0000000000047919 */ /* 0x000e240000002100 */
[----:B0-----:R-:W-:Y:S01]  /*0660*/  IMAD R5, R5, UR4, R4 ;  /* 0x0000000405057c24 */ /* 0x001fe2000f8e0204 */
[----:B------:R-:W-:-:S03]  /*0670*/  LOP3.LUT R4, R8, 0x3, RZ, 0xc0, !PT ;  /* 0x0000000308047812 */ /* 0x000fc600078ec0ff */
[C---:B------:R-:W-:Y:S02]  /*0680*/  IMAD.SHL.U32 R9, R5.reuse, 0x2, RZ ;  /* 0x0000000205097824 */ /* 0x040fe400078e00ff */
[----:B------:R-:W-:-:S04]  /*0690*/  IMAD.WIDE R6, R5, 0x4, RZ ;  /* 0x0000000405067825 */ /* 0x000fc800078e02ff */
[----:B-1----:R-:W-:-:S03]  /*06a0*/  IMAD.WIDE R2, R9, 0x4, R2 ;  /* 0x0000000409027825 */ /* 0x002fc600078e0202 */
[----:B------:R-:W-:-:S05]  /*06b0*/  IADD3 R6, P1, PT, R2, -R6, RZ ;  /* 0x8000000602067210 */ /* 0x000fca0007f3e0ff */
[----:B------:R-:W-:Y:S01]  /*06c0*/  IMAD.X R7, R3, 0x1, ~R7, P1 ;  /* 0x0000000103077824 */ /* 0x000fe200008e0e07 */
[----:B------:R-:W-:Y:S07]  /*06d0*/  @!P0 BRA `(.L_x_6) ;  /* 0x0000000000d48947 */ /* 0x000fee0003800000 */
[----:B------:R-:W-:-:S05]  /*06e0*/  LOP3.LUT R8, R8, 0x7ffffffc, RZ, 0xc0, !PT ;  /* 0x7ffffffc08087812 */ /* 0x000fca00078ec0ff */
[----:B------:R-:W-:-:S07]  /*06f0*/  IMAD.MOV R8, RZ, RZ, -R8 ;  /* 0x000000ffff087224 */ /* 0x000fce00078e0a08 */
.L_x_15:
[----:B0123--:R-:W0:Y:S01]  /*0700*/  I2F.F64 R10, R0 ;  /* 0x00000000000a7312 */ /* 0x00fe220000201c00 */
[----:B------:R-:W-:Y:S01]  /*0710*/  VIADD R8, R8, 0x4 ;  /* 0x0000000408087836 */ /* 0x000fe20000000000 */
[----:B------:R-:W-:Y:S04]  /*0720*/  BSSY.RECONVERGENT B0, `(.L_x_7) ;  /* 0x0000017000007945 */ /* 0x000fe80003800200 */
[----:B------:R-:W-:Y:S01]  /*0730*/  ISETP.NE.AND P2, PT, R8, RZ, PT ;  /* 0x000000ff0800720c */ /* 0x000fe20003f45270 */
[----:B0-----:R-:W-:-:S10]  /*0740*/  DMUL R10, R10, 0.5 ;  /* 0x3fe000000a0a7828 */ /* 0x001fd40000000000 */
[----:B------:R-:W0:Y:S08]  /*0750*/  F2I.F64.CEIL R10, R10 ;  /* 0x0000000a000a7311 */ /* 0x000e300000309100 */
[----:B0-----:R-:W0:Y:S01]  /*0760*/  I2F.F64 R12, R10 ;  /* 0x0000000a000c7312 */ /* 0x001e220000201c00 */
[----:B------:R-:W-:Y:S01]  /*0770*/  ISETP.GE.AND P4, PT, R5, R10, PT ;  /* 0x0000000a0500720c */ /* 0x000fe20003f86270 */
        /* <DEDUP_REMOVED lines=8> */
[----:B0-----:R-:W-:-:S06]  /*0800*/  DMUL R16, R16, 0.5 ;  /* 0x3fe0000010107828 */ /* 0x001fcc0000000000 */
[----:B------:R-:W0:Y:S02]  /*0810*/  F2I.F64.CEIL R0, R16 ;  /* 0x0000001000007311 */ /* 0x000e240000309100 */
[----:B0-----:R-:W-:Y:S01]  /*0820*/  ISETP.GE.AND P3, PT, R5, R0, PT ;  /* 0x000000000500720c */ /* 0x001fe20003f66270 */
[----:B------:R-:W-:-:S12]  /*0830*/  @P4 BRA `(.L_x_8) ;  /* 0x0000000000144947 */ /* 0x000fd80003800000 */
[----:B------:R-:W2:Y:S04]  /*0840*/  LDG.E R9, desc[UR6][R2.64] ;  /* 0x0000000602097981 */ /* 0x000ea8000c1e1900 */
[----:B------:R-:W2:Y:S02]  /*0850*/  LDG.E R10, desc[UR6][R2.64+0x4] ;  /* 0x00000406020a7981 */ /* 0x000ea4000c1e1900 */
[----:B--2---:R-:W-:-:S13]  /*0860*/  ISETP.GT.AND P4, PT, R9, R10, PT ;  /* 0x0000000a0900720c */ /* 0x004fda0003f84270 */
[----:B------:R0:W-:Y:S04]  /*0870*/  @P4 STG.E desc[UR6][R6.64], R9 ;  /* 0x0000000906004986 */ /* 0x0001e8000c101906 */
[----:B------:R0:W-:Y:S02]  /*0880*/  @!P4 STG.E desc[UR6][R6.64], R10 ;  /* 0x0000000a0600c986 */ /* 0x0001e4000c101906 */
.L_x_8:
[----:B------:R-:W-:Y:S05]  /*0890*/  BSYNC.RECONVERGENT B0 ;  /* 0x0000000000007941 */ /* 0x000fea0003800200 */
.L_x_7:
[----:B------:R-:W-:Y:S04]  /*08a0*/  BSSY.RECONVERGENT B0, `(.L_x_9) ;  /* 0x0000007000007945 */ /* 0x000fe80003800200 */
[----:B------:R-:W-:Y:S05]  /*08b0*/  @P0 BRA `(.L_x_10) ;  /* 0x0000000000140947 */ /* 0x000fea0003800000 */
[----:B0-----:R-:W2:Y:S04]  /*08c0*/  LDG.E R9, desc[UR6][R2.64] ;  /* 0x0000000602097981 */ /* 0x001ea8000c1e1900 */
[----:B------:R-:W2:Y:S02]  /*08d0*/  LDG.E R10, desc[UR6][R2.64+0x4] ;  /* 0x00000406020a7981 */ /* 0x000ea4000c1e1900 */
[----:B--2---:R-:W-:-:S13]  /*08e0*/  ISETP.GT.AND P0, PT, R9, R10, PT ;  /* 0x0000000a0900720c */ /* 0x004fda0003f04270 */
[----:B------:R1:W-:Y:S04]  /*08f0*/  @!P0 STG.E desc[UR6][R6.64], R10 ;  /* 0x0000000a06008986 */ /* 0x0003e8000c101906 */
[----:B------:R1:W-:Y:S02]  /*0900*/  @P0 STG.E desc[UR6][R6.64], R9 ;  /* 0x0000000906000986 */ /* 0x0003e4000c101906 */
.L_x_10:
[----:B------:R-:W-:Y:S05]  /*0910*/  BSYNC.RECONVERGENT B0 ;  /* 0x0000000000007941 */ /* 0x000fea0003800200 */
.L_x_9:
[----:B------:R-:W-:Y:S04]  /*0920*/  BSSY.RECONVERGENT B0, `(.L_x_11) ;  /* 0x0000007000007945 */ /* 0x000fe80003800200 */
[----:B------:R-:W-:Y:S05]  /*0930*/  @P1 BRA `(.L_x_12) ;  /* 0x0000000000141947 */ /* 0x000fea0003800000 */
[----:B01----:R-:W2:Y:S04]  /*0940*/  LDG.E R9, desc[UR6][R2.64] ;  /* 0x0000000602097981 */ /* 0x003ea8000c1e1900 */
[----:B------:R-:W2:Y:S02]  /*0950*/  LDG.E R10, desc[UR6][R2.64+0x4] ;  /* 0x00000406020a7981 */ /* 0x000ea4000c1e1900 */
[----:B--2---:R-:W-:-:S13]  /*0960*/  ISETP.GT.AND P0, PT, R9, R10, PT ;  /* 0x0000000a0900720c */ /* 0x004fda0003f04270 */
[----:B------:R2:W-:Y:S04]  /*0970*/  @!P0 STG.E desc[UR6][R6.64], R10 ;  /* 0x0000000a06008986 */ /* 0x0005e8000c101906 */
[----:B------:R2:W-:Y:S02]  /*0980*/  @P0 STG.E desc[UR6][R6.64], R9 ;  /* 0x0000000906000986 */ /* 0x0005e4000c101906 */
.L_x_12:
[----:B------:R-:W-:Y:S05]  /*0990*/  BSYNC.RECONVERGENT B0 ;  /* 0x0000000000007941 */ /* 0x000fea0003800200 */
.L_x_11:
[----:B------:R-:W-:Y:S04]  /*09a0*/  BSSY.RECONVERGENT B0, `(.L_x_13) ;  /* 0x0000007000007945 */ /* 0x000fe80003800200 */
[----:B------:R-:W-:Y:S05]  /*09b0*/  @P3 BRA `(.L_x_14) ;  /* 0x0000000000143947 */ /* 0x000fea0003800000 */
[----:B012---:R-:W2:Y:S04]  /*09c0*/  LDG.E R9, desc[UR6][R2.64] ;  /* 0x0000000602097981 */ /* 0x007ea8000c1e1900 */
[----:B------:R-:W2:Y:S02]  /*09d0*/  LDG.E R10, desc[UR6][R2.64+0x4] ;  /* 0x00000406020a7981 */ /* 0x000ea4000c1e1900 */
[----:B--2---:R-:W-:-:S13]  /*09e0*/  ISETP.GT.AND P0, PT, R9, R10, PT ;  /* 0x0000000a0900720c */ /* 0x004fda0003f04270 */
[----:B------:R3:W-:Y:S04]  /*09f0*/  @!P0 STG.E desc[UR6][R6.64], R10 ;  /* 0x0000000a06008986 */ /* 0x0007e8000c101906 */
[----:B------:R3:W-:Y:S02]  /*0a00*/  @P0 STG.E desc[UR6][R6.64], R9 ;  /* 0x0000000906000986 */ /* 0x0007e4000c101906 */
.L_x_14:
[----:B------:R-:W-:Y:S05]  /*0a10*/  BSYNC.RECONVERGENT B0 ;  /* 0x0000000000007941 */ /* 0x000fea0003800200 */
.L_x_13:
[----:B------:R-:W-:Y:S05]  /*0a20*/  @P2 BRA `(.L_x_15) ;  /* 0xfffffffc00342947 */ /* 0x000fea000383ffff */
.L_x_6:
[----:B------:R-:W-:-:S13]  /*0a30*/  ISETP.NE.AND P0, PT, R4, RZ, PT ;  /* 0x000000ff0400720c */ /* 0x000fda0003f05270 */
[----:B------:R-:W-:Y:S05]  /*0a40*/  @!P0 BRA `(.L_x_5) ;  /* 0x0000000000408947 */ /* 0x000fea0003800000 */
[----:B------:R-:W-:-:S07]  /*0a50*/  IMAD.MOV R4, RZ, RZ, -R4 ;  /* 0x000000ffff047224 */ /* 0x000fce00078e0a04 */
.L_x_18:
[----:B0123--:R-:W0:Y:S01]  /*0a60*/  I2F.F64 R8, R0 ;  /* 0x0000000000087312 */ /* 0x00fe220000201c00 */
[----:B------:R-:W-:Y:S01]  /*0a70*/  VIADD R4, R4, 0x1 ;  /* 0x0000000104047836 */ /* 0x000fe20000000000 */
[----:B------:R-:W-:Y:S04]  /*0a80*/  BSSY.RECONVERGENT B0, `(.L_x_16) ;  /* 0x000000b000007945 */ /* 0x000fe80003800200 */
[----:B------:R-:W-:Y:S01]  /*0a90*/  ISETP.NE.AND P1, PT, R4, RZ, PT ;  /* 0x000000ff0400720c */ /* 0x000fe20003f25270 */
[----:B0-----:R-:W-:-:S06]  /*0aa0*/  DMUL R8, R8, 0.5 ;  /* 0x3fe0000008087828 */ /* 0x001fcc0000000000 */
[----:B------:R-:W0:Y:S02]  /*0ab0*/  F2I.F64.CEIL R0, R8 ;  /* 0x0000000800007311 */ /* 0x000e240000309100 */
[----:B0-----:R-:W-:-:S13]  /*0ac0*/  ISETP.GE.AND P0, PT, R5, R0, PT ;  /* 0x000000000500720c */ /* 0x001fda0003f06270 */
[----:B------:R-:W-:Y:S05]  /*0ad0*/  @P0 BRA `(.L_x_17) ;  /* 0x0000000000140947 */ /* 0x000fea0003800000 */
[----:B------:R-:W2:Y:S04]  /*0ae0*/  LDG.E R9, desc[UR6][R2.64] ;  /* 0x0000000602097981 */ /* 0x000ea8000c1e1900 */
[----:B------:R-:W2:Y:S02]  /*0af0*/  LDG.E R8, desc[UR6][R2.64+0x4] ;  /* 0x0000040602087981 */ /* 0x000ea4000c1e1900 */
[----:B--2---:R-:W-:-:S13]  /*0b00*/  ISETP.GT.AND P0, PT, R9, R8, PT ;  /* 0x000000080900720c */ /* 0x004fda0003f04270 */
[----:B------:R0:W-:Y:S04]  /*0b10*/  @!P0 STG.E desc[UR6][R6.64], R8 ;  /* 0x0000000806008986 */ /* 0x0001e8000c101906 */
[----:B------:R0:W-:Y:S02]  /*0b20*/  @P0 STG.E desc[UR6][R6.64], R9 ;  /* 0x0000000906000986 */ /* 0x0001e4000c101906 */
.L_x_17:
[----:B------:R-:W-:Y:S05]  /*0b30*/  BSYNC.RECONVERGENT B0 ;  /* 0x0000000000007941 */ /* 0x000fea0003800200 */
.L_x_16:
[----:B------:R-:W-:Y:S05]  /*0b40*/  @P1 BRA `(.L_x_18) ;  /* 0xfffffffc00c41947 */ /* 0x000fea000383ffff */
.L_x_5:
[----:B------:R-:W4:Y:S02]  /*0b50*/  LDC.64 R2, c[0x0][0x380] ;  /* 0x0000e000ff027b82 */ /* 0x000f240000000a00 */
[----:B----4-:R-:W4:Y:S06]  /*0b60*/  LDG.E R3, desc[UR6][R2.64] ;  /* 0x0000000602037981 */ /* 0x010f2c000c1e1900 */
[----:B------:R-:W4:Y:S02]  /*0b70*/  LDC.64 R4, c[0x4][0x8] ;  /* 0x01000200ff047b82 */ /* 0x000f240000000a00 */
[----:B----4-:R-:W-:Y:S01]  /*0b80*/  STG.E desc[UR6][R4.64], R3 ;  /* 0x0000000304007986 */ /* 0x010fe2000c101906 */
[----:B------:R-:W-:Y:S05]  /*0b90*/  EXIT ;  /* 0x000000000000794d */ /* 0x000fea0003800000 */
.L_x_19:
        /* <DEDUP_REMOVED lines=14> */
.L_x_26:


//--------------------- .text._Z8populatePiS_S_iS_ --------------------------
	.section	.text._Z8populatePiS_S_iS_,"ax",@progbits
	.align	128
        .global         _Z8populatePiS_S_iS_
        .type           _Z8populatePiS_S_iS_,@function
        .size           _Z8populatePiS_S_iS_,(.L_x_27 - _Z8populatePiS_S_iS_)
        .other          _Z8populatePiS_S_iS_,@"STO_CUDA_ENTRY STV_DEFAULT"
_Z8populatePiS_S_iS_:
.text._Z8populatePiS_S_iS_:
[----:B------:R-:W-:Y:S01]  /*0000*/  LDC R1, c[0x0][0x37c] ;  /* 0x0000df00ff017b82 */ /* 0x000fe20000000800 */
[----:B------:R-:W0:Y:S01]  /*0010*/  S2R R9, SR_CTAID.X ;  /* 0x0000000000097919 */ /* 0x000e220000002500 */
[----:B------:R-:W0:Y:S06]  /*0020*/  LDCU UR6, c[0x0][0x360] ;  /* 0x00006c00ff0677ac */ /* 0x000e2c0008000800 */
[----:B------:R-:W1:Y:S01]  /*0030*/  LDC.64 R2, c[0x0][0x3a0] ;  /* 0x0000e800ff027b82 */ /* 0x000e620000000a00 */
[----:B------:R-:W-:Y:S01]  /*0040*/  HFMA2 R5, -RZ, RZ, 0, 5.9604644775390625e-08 ;  /* 0x00000001ff057431 */ /* 0x000fe200000001ff */
[----:B------:R-:W0:Y:S01]  /*0050*/  S2R R0, SR_TID.X ;  /* 0x0000000000007919 */ /* 0x000e220000002100 */
[----:B------:R-:W2:Y:S01]  /*0060*/  LDCU UR7, c[0x0][0x398] ;  /* 0x00007300ff0777ac */ /* 0x000ea20008000800 */
[----:B------:R-:W1:Y:S02]  /*0070*/  LDCU.64 UR4, c[0x0][0x358] ;  /* 0x00006b00ff0477ac */ /* 0x000e640008000a00 */
[----:B-1----:R1:W-:Y:S01]  /*0080*/  STG.E desc[UR4][R2.64], R5 ;  /* 0x0000000502007986 */ /* 0x0023e2000c101904 */
[----:B0-----:R-:W-:-:S05]  /*0090*/  IMAD R9, R9, UR6, R0 ;  /* 0x0000000609097c24 */ /* 0x001fca000f8e0200 */
[----:B--2---:R-:W-:-:S13]  /*00a0*/  ISETP.GE.AND P0, PT, R9, UR7, PT ;  /* 0x0000000709007c0c */ /* 0x004fda000bf06270 */
[----:B-1----:R-:W-:Y:S05]  /*00b0*/  @P0 EXIT ;  /* 0x000000000000094d */ /* 0x002fea0003800000 */
[----:B------:R-:W0:Y:S08]  /*00c0*/  LDC.64 R2, c[0x0][0x390] ;  /* 0x0000e400ff027b82 */ /* 0x000e300000000a00 */
[----:B------:R-:W1:Y:S08]  /*00d0*/  LDC.64 R4, c[0x0][0x380] ;  /* 0x0000e000ff047b82 */ /* 0x000e700000000a00 */
[----:B------:R-:W2:Y:S01]  /*00e0*/  LDC.64 R6, c[0x0][0x388] ;  /* 0x0000e200ff067b82 */ /* 0x000ea20000000a00 */
[----:B0-----:R-:W-:-:S06]  /*00f0*/  IMAD.WIDE R2, R9, 0x4, R2 ;  /* 0x0000000409027825 */ /* 0x001fcc00078e0202 */
[----:B------:R-:W3:Y:S01]  /*0100*/  LDG.E R2, desc[UR4][R2.64] ;  /* 0x0000000402027981 */ /* 0x000ee2000c1e1900 */
[----:B-1----:R-:W-:-:S06]  /*0110*/  IMAD.WIDE R4, R9, 0x4, R4 ;  /* 0x0000000409047825 */ /* 0x002fcc00078e0204 */
[----:B------:R-:W4:Y:S01]  /*0120*/  LDG.E R4, desc[UR4][R4.64] ;  /* 0x0000000404047981 */ /* 0x000f22000c1e1900 */
[----:B--2---:R-:W-:Y:S01]  /*0130*/  IMAD.WIDE R6, R9, 0x4, R6 ;  /* 0x0000000409067825 */ /* 0x004fe200078e0206 */
[----:B---3--:R-:W-:-:S04]  /*0140*/  ISETP.NE.AND P0, PT, R2, RZ, PT ;  /* 0x000000ff0200720c */ /* 0x008fc80003f05270 */
[----:B----4-:R-:W-:-:S05]  /*0150*/  SEL R9, R4, RZ, !P0 ;  /* 0x000000ff04097207 */ /* 0x010fca0004000000 */
[----:B------:R-:W-:Y:S01]  /*0160*/  STG.E desc[UR4][R6.64], R9 ;  /* 0x0000000906007986 */ /* 0x000fe2000c101904 */
[----:B------:R-:W-:Y:S05]  /*0170*/  EXIT ;  /* 0x000000000000794d */ /* 0x000fea0003800000 */
.L_x_20:
        /* <DEDUP_REMOVED lines=16> */
.L_x_27:


//--------------------- .text._Z6searchPiS_i      --------------------------
	.section	.text._Z6searchPiS_i,"ax",@progbits
	.align	128
        .global         _Z6searchPiS_i
        .type           _Z6searchPiS_i,@function
        .size           _Z6searchPiS_i,(.L_x_28 - _Z6searchPiS_i)
        .other          _Z6searchPiS_i,@"STO_CUDA_ENTRY STV_DEFAULT"
_Z6searchPiS_i:
.text._Z6searchPiS_i:
[----:B------:R-:W-:Y:S01]  /*0000*/  LDC R1, c[0x0][0x37c] ;  /* 0x0000df00ff017b82 */ /* 0x000fe20000000800 */
[----:B------:R-:W0:Y:S07]  /*0010*/  S2R R7, SR_CTAID.X ;  /* 0x0000000000077919 */ /* 0x000e2e0000002500 */
[----:B------:R-:W1:Y:S01]  /*0020*/  LDC.64 R2, c[0x0][0x388] ;  /* 0x0000e200ff027b82 */ /* 0x000e620000000a00 */
[----:B------:R-:W0:Y:S01]  /*0030*/  LDCU UR6, c[0x0][0x360] ;  /* 0x00006c00ff0677ac */ /* 0x000e220008000800 */
[----:B------:R-:W0:Y:S01]  /*0040*/  S2R R0, SR_TID.X ;  /* 0x0000000000007919 */ /* 0x000e220000002100 */
[----:B------:R-:W2:Y:S01]  /*0050*/  LDCU.64 UR4, c[0x0][0x358] ;  /* 0x00006b00ff0477ac */ /* 0x000ea20008000a00 */
[----:B0-----:R-:W-:-:S04]  /*0060*/  IMAD R7, R7, UR6, R0 ;  /* 0x0000000607077c24 */ /* 0x001fc8000f8e0200 */
[----:B-1----:R-:W-:-:S06]  /*0070*/  IMAD.WIDE R2, R7, 0x4, R2 ;  /* 0x0000000407027825 */ /* 0x002fcc00078e0202 */
[----:B--2---:R-:W2:Y:S01]  /*0080*/  LDG.E R2, desc[UR4][R2.64] ;  /* 0x0000000402027981 */ /* 0x004ea2000c1e1900 */
[----:B------:R-:W-:Y:S01]  /*0090*/  BSSY.RECONVERGENT B0, `(.L_x_21) ;  /* 0x000000a000007945 */ /* 0x000fe20003800200 */
[----:B------:R-:W-:Y:S02]  /*00a0*/  PLOP3.LUT P0, PT, PT, PT, PT, 0x8, 0x80 ;  /* 0x000000000080781c */ /* 0x000fe40003f0e170 */
[----:B--2---:R-:W-:-:S13]  /*00b0*/  ISETP.NE.AND P1, PT, R2, RZ, PT ;  /* 0x000000ff0200720c */ /* 0x004fda0003f25270 */
[----:B------:R-:W-:Y:S05]  /*00c0*/  @P1 BRA `(.L_x_22) ;  /* 0x0000000000181947 */ /* 0x000fea0003800000 */
[----:B------:R-:W0:Y:S08]  /*00d0*/  LDC.64 R2, c[0x0][0x380] ;  /* 0x0000e000ff027b82 */ /* 0x000e300000000a00 */
[----:B------:R-:W1:Y:S01]  /*00e0*/  LDC.64 R4, c[0x4][0x8] ;  /* 0x01000200ff047b82 */ /* 0x000e620000000a00 */
[----:B0-----:R-:W-:-:S06]  /*00f0*/  IMAD.WIDE R2, R7, 0x4, R2 ;  /* 0x0000000407027825 */ /* 0x001fcc00078e0202 */
[----:B------:R-:W2:Y:S04]  /*0100*/  LDG.E R2, desc[UR4][R2.64] ;  /* 0x0000000402027981 */ /* 0x000ea8000c1e1900 */
[----:B-1----:R-:W2:Y:S02]  /*0110*/  LDG.E R5, desc[UR4][R4.64] ;  /* 0x0000000404057981 */ /* 0x002ea4000c1e1900 */
[----:B--2---:R-:W-:-:S13]  /*0120*/  ISETP.EQ.AND P0, PT, R2, R5, PT ;  /* 0x000000050200720c */ /* 0x004fda0003f02270 */
.L_x_22:
[----:B------:R-:W-:Y:S05]  /*0130*/  BSYNC.RECONVERGENT B0 ;  /* 0x0000000000007941 */ /* 0x000fea0003800200 */
.L_x_21:
[----:B------:R-:W0:Y:S02]  /*0140*/  LDCU UR6, c[0x0][0x390] ;  /* 0x00007200ff0677ac */ /* 0x000e240008000800 */
[----:B0-----:R-:W-:-:S13]  /*0150*/  ISETP.GE.OR P0, PT, R7, UR6, !P0 ;  /* 0x0000000607007c0c */ /* 0x001fda000c706670 */
[----:B------:R-:W-:Y:S05]  /*0160*/  @P0 EXIT ;  /* 0x000000000000094d */ /* 0x000fea0003800000 */
[----:B------:R-:W0:Y:S02]  /*0170*/  LDC.64 R2, c[0x4][RZ] ;  /* 0x01000000ff027b82 */ /* 0x000e240000000a00 */
[----:B0-----:R-:W-:Y:S01]  /*0180*/  STG.E desc[UR4][R2.64], R7 ;  /* 0x0000000702007986 */ /* 0x001fe2000c101904 */
[----:B------:R-:W-:Y:S05]  /*0190*/  EXIT ;  /* 0x000000000000794d */ /* 0x000fea0003800000 */
.L_x_23:
        /* <DEDUP_REMOVED lines=14> */
.L_x_28:


//--------------------- .text._Z7anyLeftPiS_i     --------------------------
	.section	.text._Z7anyLeftPiS_i,"ax",@progbits
	.align	128
        .global         _Z7anyLeftPiS_i
        .type           _Z7anyLeftPiS_i,@function
        .size           _Z7anyLeftPiS_i,(.L_x_29 - _Z7anyLeftPiS_i)
        .other          _Z7anyLeftPiS_i,@"STO_CUDA_ENTRY STV_DEFAULT"
_Z7anyLeftPiS_i:
.text._Z7anyLeftPiS_i:
[----:B------:R-:W-:Y:S01]  /*0000*/  LDC R1, c[0x0][0x37c] ;  /* 0x0000df00ff017b82 */ /* 0x000fe20000000800 */
[----:B------:R-:W0:Y:S07]  /*0010*/  S2R R5, SR_CTAID.X ;  /* 0x0000000000057919 */ /* 0x000e2e0000002500 */
[----:B------:R-:W1:Y:S01]  /*0020*/  LDC.64 R2, c[0x0][0x380] ;  /* 0x0000e000ff027b82 */ /* 0x000e620000000a00 */
[----:B------:R-:W0:Y:S01]  /*0030*/  LDCU UR6, c[0x0][0x360] ;  /* 0x00006c00ff0677ac */ /* 0x000e220008000800 */
[----:B------:R-:W0:Y:S01]  /*0040*/  S2R R0, SR_TID.X ;  /* 0x0000000000007919 */ /* 0x000e220000002100 */
[----:B------:R-:W2:Y:S01]  /*0050*/  LDCU.64 UR4, c[0x0][0x358] ;  /* 0x00006b00ff0477ac */ /* 0x000ea20008000a00 */
[----:B0-----:R-:W-:Y:S01]  /*0060*/  IMAD R5, R5, UR6, R0 ;  /* 0x0000000605057c24 */ /* 0x001fe2000f8e0200 */
[----:B------:R-:W0:Y:S03]  /*0070*/  LDCU UR6, c[0x0][0x390] ;  /* 0x00007200ff0677ac */ /* 0x000e260008000800 */
[----:B-1----:R-:W-:-:S06]  /*0080*/  IMAD.WIDE R2, R5, 0x4, R2 ;  /* 0x0000000405027825 */ /* 0x002fcc00078e0202 */
[----:B--2---:R-:W2:Y:S02]  /*0090*/  LDG.E R2, desc[UR4][R2.64] ;  /* 0x0000000402027981 */ /* 0x004ea4000c1e1900 */
[----:B--2---:R-:W-:-:S04]  /*00a0*/  ISETP.NE.AND P0, PT, R2, RZ, PT ;  /* 0x000000ff0200720c */ /* 0x004fc80003f05270 */
[----:B0-----:R-:W-:-:S13]  /*00b0*/  ISETP.GE.OR P0, PT, R5, UR6, P0 ;  /* 0x0000000605007c0c */ /* 0x001fda0008706670 */
[----:B------:R-:W-:Y:S05]  /*00c0*/  @P0 EXIT ;  /* 0x000000000000094d */ /* 0x000fea0003800000 */
[----:B------:R-:W0:Y:S02]  /*00d0*/  LDC.64 R2, c[0x0][0x388] ;  /* 0x0000e200ff027b82 */ /* 0x000e240000000a00 */
[----:B0-----:R-:W-:Y:S01]  /*00e0*/  STG.E desc[UR4][R2.64], RZ ;  /* 0x000000ff02007986 */ /* 0x001fe2000c101904 */
[----:B------:R-:W-:Y:S05]  /*00f0*/  EXIT ;  /* 0x000000000000794d */ /* 0x000fea0003800000 */
.L_x_24:
        /* <DEDUP_REMOVED lines=16> */
.L_x_29:


//--------------------- .nv.shared.reserved.0     --------------------------
	.section	.nv.shared.reserved.0,"aw",@nobits
	.weak		__nv_reservedSMEM_offset_0_alias
	.size		__nv_reservedSMEM_offset_0_alias, 0, 64
	.other		__nv_reservedSMEM_offset_0_alias,@"STO_CUDA_RESERVED_SHARED STV_DEFAULT"
__nv_reservedSMEM_offset_0_alias:
	.zero		0
	.zero		64


//--------------------- .nv.global                --------------------------
	.section	.nv.global,"aw",@nobits
	.align	4
.nv.global:
	.type		position,@object
	.size		position,(largest - position)
position:
	.zero		4
	.type		largest,@object
	.size		largest,(.L_1 - largest)
largest:
	.zero		4
.L_1:


//--------------------- .nv.constant0._Z7comparePcPiS0_iii --------------------------
	.section	.nv.constant0._Z7comparePcPiS0_iii,"a",@progbits
	.sectionflags	@""
	.align	4
.nv.constant0._Z7comparePcPiS0_iii:
	.zero		932


//--------------------- .nv.constant0._Z6selectPii --------------------------
	.section	.nv.constant0._Z6selectPii,"a",@progbits
	.sectionflags	@""
	.align	4
.nv.constant0._Z6selectPii:
	.zero		908


//--------------------- .nv.constant0._Z8populatePiS_S_iS_ --------------------------
	.section	.nv.constant0._Z8populatePiS_S_iS_,"a",@progbits
	.sectionflags	@""
	.align	4
.nv.constant0._Z8populatePiS_S_iS_:
	.zero		936


//--------------------- .nv.constant0._Z6searchPiS_i --------------------------
	.section	.nv.constant0._Z6searchPiS_i,"a",@progbits
	.sectionflags	@""
	.align	4
.nv.constant0._Z6searchPiS_i:
	.zero		916


//--------------------- .nv.constant0._Z7anyLeftPiS_i --------------------------
	.section	.nv.constant0._Z7anyLeftPiS_i,"a",@progbits
	.sectionflags	@""
	.align	4
.nv.constant0._Z7anyLeftPiS_i:
	.zero		916


//--------------------- SYMBOLS --------------------------

	.type		.nv.reservedSmem.offset0,@object
	.size		.nv.reservedSmem.offset0,0x4
